//
// Generated by NVIDIA NVVM Compiler
//
// Compiler Build ID: CL-36424714
// Cuda compilation tools, release 13.0, V13.0.88
// Based on NVVM 20.0.0
//

.version 9.0
.target sm_100
.address_size 64

	// .globl	_Z20monteCarloPredictionPfS_S_
.global .align 4 .b8 precalc_xorwow_matrix[102400];
.global .align 4 .b8 precalc_xorwow_offset_matrix[102400];
.global .align 4 .b8 mrg32k3aM1[2304];
.global .align 4 .b8 mrg32k3aM2[2304];
.global .align 4 .b8 mrg32k3aM1SubSeq[2016];
.global .align 4 .b8 mrg32k3aM2SubSeq[2016];
.global .align 4 .b8 mrg32k3aM1Seq[2304];
.global .align 4 .b8 mrg32k3aM2Seq[2304];
.const .align 8 .b8 __cr_lgamma_table[72];

.visible .entry _Z20monteCarloPredictionPfS_S_(
	.param .u64 .ptr .align 1 _Z20monteCarloPredictionPfS_S__param_0,
	.param .u64 .ptr .align 1 _Z20monteCarloPredictionPfS_S__param_1,
	.param .u64 .ptr .align 1 _Z20monteCarloPredictionPfS_S__param_2
)
{
	.local .align 8 .b8 	__local_depot0[96];
	.reg .b64 	%SP;
	.reg .b64 	%SPL;
	.reg .pred 	%p<125>;
	.reg .b32 	%r<1425>;
	.reg .b32 	%f<114>;
	.reg .b64 	%rd<81>;
	.reg .b64 	%fd<16>;

	mov.u64 	%SPL, __local_depot0;
	ld.param.u64 	%rd21, [_Z20monteCarloPredictionPfS_S__param_0];
	ld.param.u64 	%rd22, [_Z20monteCarloPredictionPfS_S__param_1];
	cvta.to.global.u64 	%rd1, %rd22;
	cvta.to.global.u64 	%rd2, %rd21;
	add.u64 	%rd3, %SPL, 0;
	add.u64 	%rd4, %SPL, 48;
	add.u64 	%rd5, %SPL, 72;
	mov.u32 	%r1, %tid.x;
	// begin inline asm
	mov.u64 	%rd20, %clock64;
	// end inline asm
	cvt.u32.u64 	%r593, %rd20;
	xor.b32  	%r594, %r593, -1429050551;
	mul.lo.s32 	%r595, %r594, 1099087573;
	{ .reg .b32 tmp; mov.b64 {tmp, %r596}, %rd20; }
	xor.b32  	%r597, %r596, -136515619;
	mul.lo.s32 	%r598, %r597, -1703105765;
	add.s32 	%r599, %r595, %r598;
	add.s32 	%r1413, %r599, 6615241;
	add.s32 	%r1139, %r595, 123456789;
	st.local.v2.u32 	[%rd3], {%r1413, %r1139};
	xor.b32  	%r1140, %r595, 362436069;
	add.s32 	%r1141, %r598, 521288629;
	st.local.v2.u32 	[%rd3+8], {%r1140, %r1141};
	xor.b32  	%r1142, %r598, 88675123;
	add.s32 	%r1143, %r595, 5783321;
	st.local.v2.u32 	[%rd3+16], {%r1142, %r1143};
	setp.eq.s32 	%p1, %r1, 0;
	@%p1 bra 	$L__BB0_115;
	cvt.u64.u32 	%rd80, %r1;
	mov.b32 	%r1126, 0;
$L__BB0_2:
	mov.u64 	%rd7, %rd80;
	and.b64  	%rd26, %rd7, 3;
	setp.eq.s64 	%p2, %rd26, 0;
	@%p2 bra 	$L__BB0_114;
	mul.wide.u32 	%rd27, %r1126, 3200;
	mov.u64 	%rd28, precalc_xorwow_matrix;
	add.s64 	%rd8, %rd28, %rd27;
	mov.b32 	%r1139, 0;
	mov.u32 	%r1140, %r1139;
	mov.u32 	%r1141, %r1139;
	mov.u32 	%r1142, %r1139;
	mov.u32 	%r1143, %r1139;
	mov.u32 	%r1132, %r1139;
$L__BB0_4:
	mul.wide.u32 	%rd29, %r1132, 4;
	add.s64 	%rd30, %rd3, %rd29;
	ld.local.u32 	%r20, [%rd30+4];
	shl.b32 	%r21, %r1132, 5;
	mov.b32 	%r1138, 0;
$L__BB0_5:
	.pragma "nounroll";
	shr.u32 	%r603, %r20, %r1138;
	and.b32  	%r604, %r603, 1;
	setp.eq.b32 	%p3, %r604, 1;
	not.pred 	%p4, %p3;
	add.s32 	%r605, %r21, %r1138;
	mul.lo.s32 	%r606, %r605, 5;
	mul.wide.u32 	%rd31, %r606, 4;
	add.s64 	%rd9, %rd8, %rd31;
	@%p4 bra 	$L__BB0_7;
	ld.global.u32 	%r607, [%rd9];
	xor.b32  	%r1139, %r1139, %r607;
	ld.global.u32 	%r608, [%rd9+4];
	xor.b32  	%r1140, %r1140, %r608;
	ld.global.u32 	%r609, [%rd9+8];
	xor.b32  	%r1141, %r1141, %r609;
	ld.global.u32 	%r610, [%rd9+12];
	xor.b32  	%r1142, %r1142, %r610;
	ld.global.u32 	%r611, [%rd9+16];
	xor.b32  	%r1143, %r1143, %r611;
$L__BB0_7:
	and.b32  	%r613, %r603, 2;
	setp.eq.s32 	%p5, %r613, 0;
	@%p5 bra 	$L__BB0_9;
	ld.global.u32 	%r614, [%rd9+20];
	xor.b32  	%r1139, %r1139, %r614;
	ld.global.u32 	%r615, [%rd9+24];
	xor.b32  	%r1140, %r1140, %r615;
	ld.global.u32 	%r616, [%rd9+28];
	xor.b32  	%r1141, %r1141, %r616;
	ld.global.u32 	%r617, [%rd9+32];
	xor.b32  	%r1142, %r1142, %r617;
	ld.global.u32 	%r618, [%rd9+36];
	xor.b32  	%r1143, %r1143, %r618;
$L__BB0_9:
	and.b32  	%r620, %r603, 4;
	setp.eq.s32 	%p6, %r620, 0;
	@%p6 bra 	$L__BB0_11;
	ld.global.u32 	%r621, [%rd9+40];
	xor.b32  	%r1139, %r1139, %r621;
	ld.global.u32 	%r622, [%rd9+44];
	xor.b32  	%r1140, %r1140, %r622;
	ld.global.u32 	%r623, [%rd9+48];
	xor.b32  	%r1141, %r1141, %r623;
	ld.global.u32 	%r624, [%rd9+52];
	xor.b32  	%r1142, %r1142, %r624;
	ld.global.u32 	%r625, [%rd9+56];
	xor.b32  	%r1143, %r1143, %r625;
$L__BB0_11:
	and.b32  	%r627, %r603, 8;
	setp.eq.s32 	%p7, %r627, 0;
	@%p7 bra 	$L__BB0_13;
	ld.global.u32 	%r628, [%rd9+60];
	xor.b32  	%r1139, %r1139, %r628;
	ld.global.u32 	%r629, [%rd9+64];
	xor.b32  	%r1140, %r1140, %r629;
	ld.global.u32 	%r630, [%rd9+68];
	xor.b32  	%r1141, %r1141, %r630;
	ld.global.u32 	%r631, [%rd9+72];
	xor.b32  	%r1142, %r1142, %r631;
	ld.global.u32 	%r632, [%rd9+76];
	xor.b32  	%r1143, %r1143, %r632;
$L__BB0_13:
	and.b32  	%r634, %r603, 16;
	setp.eq.s32 	%p8, %r634, 0;
	@%p8 bra 	$L__BB0_15;
	ld.global.u32 	%r635, [%rd9+80];
	xor.b32  	%r1139, %r1139, %r635;
	ld.global.u32 	%r636, [%rd9+84];
	xor.b32  	%r1140, %r1140, %r636;
	ld.global.u32 	%r637, [%rd9+88];
	xor.b32  	%r1141, %r1141, %r637;
	ld.global.u32 	%r638, [%rd9+92];
	xor.b32  	%r1142, %r1142, %r638;
	ld.global.u32 	%r639, [%rd9+96];
	xor.b32  	%r1143, %r1143, %r639;
$L__BB0_15:
	and.b32  	%r641, %r603, 32;
	setp.eq.s32 	%p9, %r641, 0;
	@%p9 bra 	$L__BB0_17;
	ld.global.u32 	%r642, [%rd9+100];
	xor.b32  	%r1139, %r1139, %r642;
	ld.global.u32 	%r643, [%rd9+104];
	xor.b32  	%r1140, %r1140, %r643;
	ld.global.u32 	%r644, [%rd9+108];
	xor.b32  	%r1141, %r1141, %r644;
	ld.global.u32 	%r645, [%rd9+112];
	xor.b32  	%r1142, %r1142, %r645;
	ld.global.u32 	%r646, [%rd9+116];
	xor.b32  	%r1143, %r1143, %r646;
$L__BB0_17:
	and.b32  	%r648, %r603, 64;
	setp.eq.s32 	%p10, %r648, 0;
	@%p10 bra 	$L__BB0_19;
	ld.global.u32 	%r649, [%rd9+120];
	xor.b32  	%r1139, %r1139, %r649;
	ld.global.u32 	%r650, [%rd9+124];
	xor.b32  	%r1140, %r1140, %r650;
	ld.global.u32 	%r651, [%rd9+128];
	xor.b32  	%r1141, %r1141, %r651;
	ld.global.u32 	%r652, [%rd9+132];
	xor.b32  	%r1142, %r1142, %r652;
	ld.global.u32 	%r653, [%rd9+136];
	xor.b32  	%r1143, %r1143, %r653;
$L__BB0_19:
	and.b32  	%r655, %r603, 128;
	setp.eq.s32 	%p11, %r655, 0;
	@%p11 bra 	$L__BB0_21;
	ld.global.u32 	%r656, [%rd9+140];
	xor.b32  	%r1139, %r1139, %r656;
	ld.global.u32 	%r657, [%rd9+144];
	xor.b32  	%r1140, %r1140, %r657;
	ld.global.u32 	%r658, [%rd9+148];
	xor.b32  	%r1141, %r1141, %r658;
	ld.global.u32 	%r659, [%rd9+152];
	xor.b32  	%r1142, %r1142, %r659;
	ld.global.u32 	%r660, [%rd9+156];
	xor.b32  	%r1143, %r1143, %r660;
$L__BB0_21:
	and.b32  	%r662, %r603, 256;
	setp.eq.s32 	%p12, %r662, 0;
	@%p12 bra 	$L__BB0_23;
	ld.global.u32 	%r663, [%rd9+160];
	xor.b32  	%r1139, %r1139, %r663;
	ld.global.u32 	%r664, [%rd9+164];
	xor.b32  	%r1140, %r1140, %r664;
	ld.global.u32 	%r665, [%rd9+168];
	xor.b32  	%r1141, %r1141, %r665;
	ld.global.u32 	%r666, [%rd9+172];
	xor.b32  	%r1142, %r1142, %r666;
	ld.global.u32 	%r667, [%rd9+176];
	xor.b32  	%r1143, %r1143, %r667;
$L__BB0_23:
	and.b32  	%r669, %r603, 512;
	setp.eq.s32 	%p13, %r669, 0;
	@%p13 bra 	$L__BB0_25;
	ld.global.u32 	%r670, [%rd9+180];
	xor.b32  	%r1139, %r1139, %r670;
	ld.global.u32 	%r671, [%rd9+184];
	xor.b32  	%r1140, %r1140, %r671;
	ld.global.u32 	%r672, [%rd9+188];
	xor.b32  	%r1141, %r1141, %r672;
	ld.global.u32 	%r673, [%rd9+192];
	xor.b32  	%r1142, %r1142, %r673;
	ld.global.u32 	%r674, [%rd9+196];
	xor.b32  	%r1143, %r1143, %r674;
$L__BB0_25:
	and.b32  	%r676, %r603, 1024;
	setp.eq.s32 	%p14, %r676, 0;
	@%p14 bra 	$L__BB0_27;
	ld.global.u32 	%r677, [%rd9+200];
	xor.b32  	%r1139, %r1139, %r677;
	ld.global.u32 	%r678, [%rd9+204];
	xor.b32  	%r1140, %r1140, %r678;
	ld.global.u32 	%r679, [%rd9+208];
	xor.b32  	%r1141, %r1141, %r679;
	ld.global.u32 	%r680, [%rd9+212];
	xor.b32  	%r1142, %r1142, %r680;
	ld.global.u32 	%r681, [%rd9+216];
	xor.b32  	%r1143, %r1143, %r681;
$L__BB0_27:
	and.b32  	%r683, %r603, 2048;
	setp.eq.s32 	%p15, %r683, 0;
	@%p15 bra 	$L__BB0_29;
	ld.global.u32 	%r684, [%rd9+220];
	xor.b32  	%r1139, %r1139, %r684;
	ld.global.u32 	%r685, [%rd9+224];
	xor.b32  	%r1140, %r1140, %r685;
	ld.global.u32 	%r686, [%rd9+228];
	xor.b32  	%r1141, %r1141, %r686;
	ld.global.u32 	%r687, [%rd9+232];
	xor.b32  	%r1142, %r1142, %r687;
	ld.global.u32 	%r688, [%rd9+236];
	xor.b32  	%r1143, %r1143, %r688;
$L__BB0_29:
	and.b32  	%r690, %r603, 4096;
	setp.eq.s32 	%p16, %r690, 0;
	@%p16 bra 	$L__BB0_31;
	ld.global.u32 	%r691, [%rd9+240];
	xor.b32  	%r1139, %r1139, %r691;
	ld.global.u32 	%r692, [%rd9+244];
	xor.b32  	%r1140, %r1140, %r692;
	ld.global.u32 	%r693, [%rd9+248];
	xor.b32  	%r1141, %r1141, %r693;
	ld.global.u32 	%r694, [%rd9+252];
	xor.b32  	%r1142, %r1142, %r694;
	ld.global.u32 	%r695, [%rd9+256];
	xor.b32  	%r1143, %r1143, %r695;
$L__BB0_31:
	and.b32  	%r697, %r603, 8192;
	setp.eq.s32 	%p17, %r697, 0;
	@%p17 bra 	$L__BB0_33;
	ld.global.u32 	%r698, [%rd9+260];
	xor.b32  	%r1139, %r1139, %r698;
	ld.global.u32 	%r699, [%rd9+264];
	xor.b32  	%r1140, %r1140, %r699;
	ld.global.u32 	%r700, [%rd9+268];
	xor.b32  	%r1141, %r1141, %r700;
	ld.global.u32 	%r701, [%rd9+272];
	xor.b32  	%r1142, %r1142, %r701;
	ld.global.u32 	%r702, [%rd9+276];
	xor.b32  	%r1143, %r1143, %r702;
$L__BB0_33:
	and.b32  	%r704, %r603, 16384;
	setp.eq.s32 	%p18, %r704, 0;
	@%p18 bra 	$L__BB0_35;
	ld.global.u32 	%r705, [%rd9+280];
	xor.b32  	%r1139, %r1139, %r705;
	ld.global.u32 	%r706, [%rd9+284];
	xor.b32  	%r1140, %r1140, %r706;
	ld.global.u32 	%r707, [%rd9+288];
	xor.b32  	%r1141, %r1141, %r707;
	ld.global.u32 	%r708, [%rd9+292];
	xor.b32  	%r1142, %r1142, %r708;
	ld.global.u32 	%r709, [%rd9+296];
	xor.b32  	%r1143, %r1143, %r709;
$L__BB0_35:
	and.b32  	%r711, %r603, 32768;
	setp.eq.s32 	%p19, %r711, 0;
	@%p19 bra 	$L__BB0_37;
	ld.global.u32 	%r712, [%rd9+300];
	xor.b32  	%r1139, %r1139, %r712;
	ld.global.u32 	%r713, [%rd9+304];
	xor.b32  	%r1140, %r1140, %r713;
	ld.global.u32 	%r714, [%rd9+308];
	xor.b32  	%r1141, %r1141, %r714;
	ld.global.u32 	%r715, [%rd9+312];
	xor.b32  	%r1142, %r1142, %r715;
	ld.global.u32 	%r716, [%rd9+316];
	xor.b32  	%r1143, %r1143, %r716;
$L__BB0_37:
	add.s32 	%r1138, %r1138, 16;
	setp.ne.s32 	%p20, %r1138, 32;
	@%p20 bra 	$L__BB0_5;
	mad.lo.s32 	%r717, %r1132, -31, %r21;
	add.s32 	%r1132, %r717, 1;
	setp.ne.s32 	%p21, %r1132, 5;
	@%p21 bra 	$L__BB0_4;
	st.local.u32 	[%rd3+4], %r1139;
	st.local.v2.u32 	[%rd3+8], {%r1140, %r1141};
	st.local.v2.u32 	[%rd3+16], {%r1142, %r1143};
	setp.eq.s64 	%p22, %rd26, 1;
	@%p22 bra 	$L__BB0_114;
	mov.b32 	%r1139, 0;
	mov.u32 	%r1140, %r1139;
	mov.u32 	%r1141, %r1139;
	mov.u32 	%r1142, %r1139;
	mov.u32 	%r1143, %r1139;
	mov.u32 	%r1224, %r1139;
$L__BB0_41:
	mul.wide.u32 	%rd33, %r1224, 4;
	add.s64 	%rd34, %rd3, %rd33;
	ld.local.u32 	%r196, [%rd34+4];
	shl.b32 	%r197, %r1224, 5;
	mov.b32 	%r1230, 0;
$L__BB0_42:
	.pragma "nounroll";
	shr.u32 	%r720, %r196, %r1230;
	and.b32  	%r721, %r720, 1;
	setp.eq.b32 	%p23, %r721, 1;
	not.pred 	%p24, %p23;
	add.s32 	%r722, %r197, %r1230;
	mul.lo.s32 	%r723, %r722, 5;
	mul.wide.u32 	%rd35, %r723, 4;
	add.s64 	%rd10, %rd8, %rd35;
	@%p24 bra 	$L__BB0_44;
	ld.global.u32 	%r724, [%rd10];
	xor.b32  	%r1139, %r1139, %r724;
	ld.global.u32 	%r725, [%rd10+4];
	xor.b32  	%r1140, %r1140, %r725;
	ld.global.u32 	%r726, [%rd10+8];
	xor.b32  	%r1141, %r1141, %r726;
	ld.global.u32 	%r727, [%rd10+12];
	xor.b32  	%r1142, %r1142, %r727;
	ld.global.u32 	%r728, [%rd10+16];
	xor.b32  	%r1143, %r1143, %r728;
$L__BB0_44:
	and.b32  	%r730, %r720, 2;
	setp.eq.s32 	%p25, %r730, 0;
	@%p25 bra 	$L__BB0_46;
	ld.global.u32 	%r731, [%rd10+20];
	xor.b32  	%r1139, %r1139, %r731;
	ld.global.u32 	%r732, [%rd10+24];
	xor.b32  	%r1140, %r1140, %r732;
	ld.global.u32 	%r733, [%rd10+28];
	xor.b32  	%r1141, %r1141, %r733;
	ld.global.u32 	%r734, [%rd10+32];
	xor.b32  	%r1142, %r1142, %r734;
	ld.global.u32 	%r735, [%rd10+36];
	xor.b32  	%r1143, %r1143, %r735;
$L__BB0_46:
	and.b32  	%r737, %r720, 4;
	setp.eq.s32 	%p26, %r737, 0;
	@%p26 bra 	$L__BB0_48;
	ld.global.u32 	%r738, [%rd10+40];
	xor.b32  	%r1139, %r1139, %r738;
	ld.global.u32 	%r739, [%rd10+44];
	xor.b32  	%r1140, %r1140, %r739;
	ld.global.u32 	%r740, [%rd10+48];
	xor.b32  	%r1141, %r1141, %r740;
	ld.global.u32 	%r741, [%rd10+52];
	xor.b32  	%r1142, %r1142, %r741;
	ld.global.u32 	%r742, [%rd10+56];
	xor.b32  	%r1143, %r1143, %r742;
$L__BB0_48:
	and.b32  	%r744, %r720, 8;
	setp.eq.s32 	%p27, %r744, 0;
	@%p27 bra 	$L__BB0_50;
	ld.global.u32 	%r745, [%rd10+60];
	xor.b32  	%r1139, %r1139, %r745;
	ld.global.u32 	%r746, [%rd10+64];
	xor.b32  	%r1140, %r1140, %r746;
	ld.global.u32 	%r747, [%rd10+68];
	xor.b32  	%r1141, %r1141, %r747;
	ld.global.u32 	%r748, [%rd10+72];
	xor.b32  	%r1142, %r1142, %r748;
	ld.global.u32 	%r749, [%rd10+76];
	xor.b32  	%r1143, %r1143, %r749;
$L__BB0_50:
	and.b32  	%r751, %r720, 16;
	setp.eq.s32 	%p28, %r751, 0;
	@%p28 bra 	$L__BB0_52;
	ld.global.u32 	%r752, [%rd10+80];
	xor.b32  	%r1139, %r1139, %r752;
	ld.global.u32 	%r753, [%rd10+84];
	xor.b32  	%r1140, %r1140, %r753;
	ld.global.u32 	%r754, [%rd10+88];
	xor.b32  	%r1141, %r1141, %r754;
	ld.global.u32 	%r755, [%rd10+92];
	xor.b32  	%r1142, %r1142, %r755;
	ld.global.u32 	%r756, [%rd10+96];
	xor.b32  	%r1143, %r1143, %r756;
$L__BB0_52:
	and.b32  	%r758, %r720, 32;
	setp.eq.s32 	%p29, %r758, 0;
	@%p29 bra 	$L__BB0_54;
	ld.global.u32 	%r759, [%rd10+100];
	xor.b32  	%r1139, %r1139, %r759;
	ld.global.u32 	%r760, [%rd10+104];
	xor.b32  	%r1140, %r1140, %r760;
	ld.global.u32 	%r761, [%rd10+108];
	xor.b32  	%r1141, %r1141, %r761;
	ld.global.u32 	%r762, [%rd10+112];
	xor.b32  	%r1142, %r1142, %r762;
	ld.global.u32 	%r763, [%rd10+116];
	xor.b32  	%r1143, %r1143, %r763;
$L__BB0_54:
	and.b32  	%r765, %r720, 64;
	setp.eq.s32 	%p30, %r765, 0;
	@%p30 bra 	$L__BB0_56;
	ld.global.u32 	%r766, [%rd10+120];
	xor.b32  	%r1139, %r1139, %r766;
	ld.global.u32 	%r767, [%rd10+124];
	xor.b32  	%r1140, %r1140, %r767;
	ld.global.u32 	%r768, [%rd10+128];
	xor.b32  	%r1141, %r1141, %r768;
	ld.global.u32 	%r769, [%rd10+132];
	xor.b32  	%r1142, %r1142, %r769;
	ld.global.u32 	%r770, [%rd10+136];
	xor.b32  	%r1143, %r1143, %r770;
$L__BB0_56:
	and.b32  	%r772, %r720, 128;
	setp.eq.s32 	%p31, %r772, 0;
	@%p31 bra 	$L__BB0_58;
	ld.global.u32 	%r773, [%rd10+140];
	xor.b32  	%r1139, %r1139, %r773;
	ld.global.u32 	%r774, [%rd10+144];
	xor.b32  	%r1140, %r1140, %r774;
	ld.global.u32 	%r775, [%rd10+148];
	xor.b32  	%r1141, %r1141, %r775;
	ld.global.u32 	%r776, [%rd10+152];
	xor.b32  	%r1142, %r1142, %r776;
	ld.global.u32 	%r777, [%rd10+156];
	xor.b32  	%r1143, %r1143, %r777;
$L__BB0_58:
	and.b32  	%r779, %r720, 256;
	setp.eq.s32 	%p32, %r779, 0;
	@%p32 bra 	$L__BB0_60;
	ld.global.u32 	%r780, [%rd10+160];
	xor.b32  	%r1139, %r1139, %r780;
	ld.global.u32 	%r781, [%rd10+164];
	xor.b32  	%r1140, %r1140, %r781;
	ld.global.u32 	%r782, [%rd10+168];
	xor.b32  	%r1141, %r1141, %r782;
	ld.global.u32 	%r783, [%rd10+172];
	xor.b32  	%r1142, %r1142, %r783;
	ld.global.u32 	%r784, [%rd10+176];
	xor.b32  	%r1143, %r1143, %r784;
$L__BB0_60:
	and.b32  	%r786, %r720, 512;
	setp.eq.s32 	%p33, %r786, 0;
	@%p33 bra 	$L__BB0_62;
	ld.global.u32 	%r787, [%rd10+180];
	xor.b32  	%r1139, %r1139, %r787;
	ld.global.u32 	%r788, [%rd10+184];
	xor.b32  	%r1140, %r1140, %r788;
	ld.global.u32 	%r789, [%rd10+188];
	xor.b32  	%r1141, %r1141, %r789;
	ld.global.u32 	%r790, [%rd10+192];
	xor.b32  	%r1142, %r1142, %r790;
	ld.global.u32 	%r791, [%rd10+196];
	xor.b32  	%r1143, %r1143, %r791;
$L__BB0_62:
	and.b32  	%r793, %r720, 1024;
	setp.eq.s32 	%p34, %r793, 0;
	@%p34 bra 	$L__BB0_64;
	ld.global.u32 	%r794, [%rd10+200];
	xor.b32  	%r1139, %r1139, %r794;
	ld.global.u32 	%r795, [%rd10+204];
	xor.b32  	%r1140, %r1140, %r795;
	ld.global.u32 	%r796, [%rd10+208];
	xor.b32  	%r1141, %r1141, %r796;
	ld.global.u32 	%r797, [%rd10+212];
	xor.b32  	%r1142, %r1142, %r797;
	ld.global.u32 	%r798, [%rd10+216];
	xor.b32  	%r1143, %r1143, %r798;
$L__BB0_64:
	and.b32  	%r800, %r720, 2048;
	setp.eq.s32 	%p35, %r800, 0;
	@%p35 bra 	$L__BB0_66;
	ld.global.u32 	%r801, [%rd10+220];
	xor.b32  	%r1139, %r1139, %r801;
	ld.global.u32 	%r802, [%rd10+224];
	xor.b32  	%r1140, %r1140, %r802;
	ld.global.u32 	%r803, [%rd10+228];
	xor.b32  	%r1141, %r1141, %r803;
	ld.global.u32 	%r804, [%rd10+232];
	xor.b32  	%r1142, %r1142, %r804;
	ld.global.u32 	%r805, [%rd10+236];
	xor.b32  	%r1143, %r1143, %r805;
$L__BB0_66:
	and.b32  	%r807, %r720, 4096;
	setp.eq.s32 	%p36, %r807, 0;
	@%p36 bra 	$L__BB0_68;
	ld.global.u32 	%r808, [%rd10+240];
	xor.b32  	%r1139, %r1139, %r808;
	ld.global.u32 	%r809, [%rd10+244];
	xor.b32  	%r1140, %r1140, %r809;
	ld.global.u32 	%r810, [%rd10+248];
	xor.b32  	%r1141, %r1141, %r810;
	ld.global.u32 	%r811, [%rd10+252];
	xor.b32  	%r1142, %r1142, %r811;
	ld.global.u32 	%r812, [%rd10+256];
	xor.b32  	%r1143, %r1143, %r812;
$L__BB0_68:
	and.b32  	%r814, %r720, 8192;
	setp.eq.s32 	%p37, %r814, 0;
	@%p37 bra 	$L__BB0_70;
	ld.global.u32 	%r815, [%rd10+260];
	xor.b32  	%r1139, %r1139, %r815;
	ld.global.u32 	%r816, [%rd10+264];
	xor.b32  	%r1140, %r1140, %r816;
	ld.global.u32 	%r817, [%rd10+268];
	xor.b32  	%r1141, %r1141, %r817;
	ld.global.u32 	%r818, [%rd10+272];
	xor.b32  	%r1142, %r1142, %r818;
	ld.global.u32 	%r819, [%rd10+276];
	xor.b32  	%r1143, %r1143, %r819;
$L__BB0_70:
	and.b32  	%r821, %r720, 16384;
	setp.eq.s32 	%p38, %r821, 0;
	@%p38 bra 	$L__BB0_72;
	ld.global.u32 	%r822, [%rd10+280];
	xor.b32  	%r1139, %r1139, %r822;
	ld.global.u32 	%r823, [%rd10+284];
	xor.b32  	%r1140, %r1140, %r823;
	ld.global.u32 	%r824, [%rd10+288];
	xor.b32  	%r1141, %r1141, %r824;
	ld.global.u32 	%r825, [%rd10+292];
	xor.b32  	%r1142, %r1142, %r825;
	ld.global.u32 	%r826, [%rd10+296];
	xor.b32  	%r1143, %r1143, %r826;
$L__BB0_72:
	and.b32  	%r828, %r720, 32768;
	setp.eq.s32 	%p39, %r828, 0;
	@%p39 bra 	$L__BB0_74;
	ld.global.u32 	%r829, [%rd10+300];
	xor.b32  	%r1139, %r1139, %r829;
	ld.global.u32 	%r830, [%rd10+304];
	xor.b32  	%r1140, %r1140, %r830;
	ld.global.u32 	%r831, [%rd10+308];
	xor.b32  	%r1141, %r1141, %r831;
	ld.global.u32 	%r832, [%rd10+312];
	xor.b32  	%r1142, %r1142, %r832;
	ld.global.u32 	%r833, [%rd10+316];
	xor.b32  	%r1143, %r1143, %r833;
$L__BB0_74:
	add.s32 	%r1230, %r1230, 16;
	setp.ne.s32 	%p40, %r1230, 32;
	@%p40 bra 	$L__BB0_42;
	mad.lo.s32 	%r834, %r1224, -31, %r197;
	add.s32 	%r1224, %r834, 1;
	setp.ne.s32 	%p41, %r1224, 5;
	@%p41 bra 	$L__BB0_41;
	st.local.u32 	[%rd3+4], %r1139;
	st.local.v2.u32 	[%rd3+8], {%r1140, %r1141};
	st.local.v2.u32 	[%rd3+16], {%r1142, %r1143};
	setp.ne.s64 	%p42, %rd26, 3;
	@%p42 bra 	$L__BB0_114;
	mov.b32 	%r1139, 0;
	mov.u32 	%r1140, %r1139;
	mov.u32 	%r1141, %r1139;
	mov.u32 	%r1142, %r1139;
	mov.u32 	%r1143, %r1139;
	mov.u32 	%r1316, %r1139;
$L__BB0_78:
	mul.wide.u32 	%rd37, %r1316, 4;
	add.s64 	%rd38, %rd3, %rd37;
	ld.local.u32 	%r372, [%rd38+4];
	shl.b32 	%r373, %r1316, 5;
	mov.b32 	%r1322, 0;
$L__BB0_79:
	.pragma "nounroll";
	shr.u32 	%r837, %r372, %r1322;
	and.b32  	%r838, %r837, 1;
	setp.eq.b32 	%p43, %r838, 1;
	not.pred 	%p44, %p43;
	add.s32 	%r839, %r373, %r1322;
	mul.lo.s32 	%r840, %r839, 5;
	mul.wide.u32 	%rd39, %r840, 4;
	add.s64 	%rd11, %rd8, %rd39;
	@%p44 bra 	$L__BB0_81;
	ld.global.u32 	%r841, [%rd11];
	xor.b32  	%r1139, %r1139, %r841;
	ld.global.u32 	%r842, [%rd11+4];
	xor.b32  	%r1140, %r1140, %r842;
	ld.global.u32 	%r843, [%rd11+8];
	xor.b32  	%r1141, %r1141, %r843;
	ld.global.u32 	%r844, [%rd11+12];
	xor.b32  	%r1142, %r1142, %r844;
	ld.global.u32 	%r845, [%rd11+16];
	xor.b32  	%r1143, %r1143, %r845;
$L__BB0_81:
	and.b32  	%r847, %r837, 2;
	setp.eq.s32 	%p45, %r847, 0;
	@%p45 bra 	$L__BB0_83;
	ld.global.u32 	%r848, [%rd11+20];
	xor.b32  	%r1139, %r1139, %r848;
	ld.global.u32 	%r849, [%rd11+24];
	xor.b32  	%r1140, %r1140, %r849;
	ld.global.u32 	%r850, [%rd11+28];
	xor.b32  	%r1141, %r1141, %r850;
	ld.global.u32 	%r851, [%rd11+32];
	xor.b32  	%r1142, %r1142, %r851;
	ld.global.u32 	%r852, [%rd11+36];
	xor.b32  	%r1143, %r1143, %r852;
$L__BB0_83:
	and.b32  	%r854, %r837, 4;
	setp.eq.s32 	%p46, %r854, 0;
	@%p46 bra 	$L__BB0_85;
	ld.global.u32 	%r855, [%rd11+40];
	xor.b32  	%r1139, %r1139, %r855;
	ld.global.u32 	%r856, [%rd11+44];
	xor.b32  	%r1140, %r1140, %r856;
	ld.global.u32 	%r857, [%rd11+48];
	xor.b32  	%r1141, %r1141, %r857;
	ld.global.u32 	%r858, [%rd11+52];
	xor.b32  	%r1142, %r1142, %r858;
	ld.global.u32 	%r859, [%rd11+56];
	xor.b32  	%r1143, %r1143, %r859;
$L__BB0_85:
	and.b32  	%r861, %r837, 8;
	setp.eq.s32 	%p47, %r861, 0;
	@%p47 bra 	$L__BB0_87;
	ld.global.u32 	%r862, [%rd11+60];
	xor.b32  	%r1139, %r1139, %r862;
	ld.global.u32 	%r863, [%rd11+64];
	xor.b32  	%r1140, %r1140, %r863;
	ld.global.u32 	%r864, [%rd11+68];
	xor.b32  	%r1141, %r1141, %r864;
	ld.global.u32 	%r865, [%rd11+72];
	xor.b32  	%r1142, %r1142, %r865;
	ld.global.u32 	%r866, [%rd11+76];
	xor.b32  	%r1143, %r1143, %r866;
$L__BB0_87:
	and.b32  	%r868, %r837, 16;
	setp.eq.s32 	%p48, %r868, 0;
	@%p48 bra 	$L__BB0_89;
	ld.global.u32 	%r869, [%rd11+80];
	xor.b32  	%r1139, %r1139, %r869;
	ld.global.u32 	%r870, [%rd11+84];
	xor.b32  	%r1140, %r1140, %r870;
	ld.global.u32 	%r871, [%rd11+88];
	xor.b32  	%r1141, %r1141, %r871;
	ld.global.u32 	%r872, [%rd11+92];
	xor.b32  	%r1142, %r1142, %r872;
	ld.global.u32 	%r873, [%rd11+96];
	xor.b32  	%r1143, %r1143, %r873;
$L__BB0_89:
	and.b32  	%r875, %r837, 32;
	setp.eq.s32 	%p49, %r875, 0;
	@%p49 bra 	$L__BB0_91;
	ld.global.u32 	%r876, [%rd11+100];
	xor.b32  	%r1139, %r1139, %r876;
	ld.global.u32 	%r877, [%rd11+104];
	xor.b32  	%r1140, %r1140, %r877;
	ld.global.u32 	%r878, [%rd11+108];
	xor.b32  	%r1141, %r1141, %r878;
	ld.global.u32 	%r879, [%rd11+112];
	xor.b32  	%r1142, %r1142, %r879;
	ld.global.u32 	%r880, [%rd11+116];
	xor.b32  	%r1143, %r1143, %r880;
$L__BB0_91:
	and.b32  	%r882, %r837, 64;
	setp.eq.s32 	%p50, %r882, 0;
	@%p50 bra 	$L__BB0_93;
	ld.global.u32 	%r883, [%rd11+120];
	xor.b32  	%r1139, %r1139, %r883;
	ld.global.u32 	%r884, [%rd11+124];
	xor.b32  	%r1140, %r1140, %r884;
	ld.global.u32 	%r885, [%rd11+128];
	xor.b32  	%r1141, %r1141, %r885;
	ld.global.u32 	%r886, [%rd11+132];
	xor.b32  	%r1142, %r1142, %r886;
	ld.global.u32 	%r887, [%rd11+136];
	xor.b32  	%r1143, %r1143, %r887;
$L__BB0_93:
	and.b32  	%r889, %r837, 128;
	setp.eq.s32 	%p51, %r889, 0;
	@%p51 bra 	$L__BB0_95;
	ld.global.u32 	%r890, [%rd11+140];
	xor.b32  	%r1139, %r1139, %r890;
	ld.global.u32 	%r891, [%rd11+144];
	xor.b32  	%r1140, %r1140, %r891;
	ld.global.u32 	%r892, [%rd11+148];
	xor.b32  	%r1141, %r1141, %r892;
	ld.global.u32 	%r893, [%rd11+152];
	xor.b32  	%r1142, %r1142, %r893;
	ld.global.u32 	%r894, [%rd11+156];
	xor.b32  	%r1143, %r1143, %r894;
$L__BB0_95:
	and.b32  	%r896, %r837, 256;
	setp.eq.s32 	%p52, %r896, 0;
	@%p52 bra 	$L__BB0_97;
	ld.global.u32 	%r897, [%rd11+160];
	xor.b32  	%r1139, %r1139, %r897;
	ld.global.u32 	%r898, [%rd11+164];
	xor.b32  	%r1140, %r1140, %r898;
	ld.global.u32 	%r899, [%rd11+168];
	xor.b32  	%r1141, %r1141, %r899;
	ld.global.u32 	%r900, [%rd11+172];
	xor.b32  	%r1142, %r1142, %r900;
	ld.global.u32 	%r901, [%rd11+176];
	xor.b32  	%r1143, %r1143, %r901;
$L__BB0_97:
	and.b32  	%r903, %r837, 512;
	setp.eq.s32 	%p53, %r903, 0;
	@%p53 bra 	$L__BB0_99;
	ld.global.u32 	%r904, [%rd11+180];
	xor.b32  	%r1139, %r1139, %r904;
	ld.global.u32 	%r905, [%rd11+184];
	xor.b32  	%r1140, %r1140, %r905;
	ld.global.u32 	%r906, [%rd11+188];
	xor.b32  	%r1141, %r1141, %r906;
	ld.global.u32 	%r907, [%rd11+192];
	xor.b32  	%r1142, %r1142, %r907;
	ld.global.u32 	%r908, [%rd11+196];
	xor.b32  	%r1143, %r1143, %r908;
$L__BB0_99:
	and.b32  	%r910, %r837, 1024;
	setp.eq.s32 	%p54, %r910, 0;
	@%p54 bra 	$L__BB0_101;
	ld.global.u32 	%r911, [%rd11+200];
	xor.b32  	%r1139, %r1139, %r911;
	ld.global.u32 	%r912, [%rd11+204];
	xor.b32  	%r1140, %r1140, %r912;
	ld.global.u32 	%r913, [%rd11+208];
	xor.b32  	%r1141, %r1141, %r913;
	ld.global.u32 	%r914, [%rd11+212];
	xor.b32  	%r1142, %r1142, %r914;
	ld.global.u32 	%r915, [%rd11+216];
	xor.b32  	%r1143, %r1143, %r915;
$L__BB0_101:
	and.b32  	%r917, %r837, 2048;
	setp.eq.s32 	%p55, %r917, 0;
	@%p55 bra 	$L__BB0_103;
	ld.global.u32 	%r918, [%rd11+220];
	xor.b32  	%r1139, %r1139, %r918;
	ld.global.u32 	%r919, [%rd11+224];
	xor.b32  	%r1140, %r1140, %r919;
	ld.global.u32 	%r920, [%rd11+228];
	xor.b32  	%r1141, %r1141, %r920;
	ld.global.u32 	%r921, [%rd11+232];
	xor.b32  	%r1142, %r1142, %r921;
	ld.global.u32 	%r922, [%rd11+236];
	xor.b32  	%r1143, %r1143, %r922;
$L__BB0_103:
	and.b32  	%r924, %r837, 4096;
	setp.eq.s32 	%p56, %r924, 0;
	@%p56 bra 	$L__BB0_105;
	ld.global.u32 	%r925, [%rd11+240];
	xor.b32  	%r1139, %r1139, %r925;
	ld.global.u32 	%r926, [%rd11+244];
	xor.b32  	%r1140, %r1140, %r926;
	ld.global.u32 	%r927, [%rd11+248];
	xor.b32  	%r1141, %r1141, %r927;
	ld.global.u32 	%r928, [%rd11+252];
	xor.b32  	%r1142, %r1142, %r928;
	ld.global.u32 	%r929, [%rd11+256];
	xor.b32  	%r1143, %r1143, %r929;
$L__BB0_105:
	and.b32  	%r931, %r837, 8192;
	setp.eq.s32 	%p57, %r931, 0;
	@%p57 bra 	$L__BB0_107;
	ld.global.u32 	%r932, [%rd11+260];
	xor.b32  	%r1139, %r1139, %r932;
	ld.global.u32 	%r933, [%rd11+264];
	xor.b32  	%r1140, %r1140, %r933;
	ld.global.u32 	%r934, [%rd11+268];
	xor.b32  	%r1141, %r1141, %r934;
	ld.global.u32 	%r935, [%rd11+272];
	xor.b32  	%r1142, %r1142, %r935;
	ld.global.u32 	%r936, [%rd11+276];
	xor.b32  	%r1143, %r1143, %r936;
$L__BB0_107:
	and.b32  	%r938, %r837, 16384;
	setp.eq.s32 	%p58, %r938, 0;
	@%p58 bra 	$L__BB0_109;
	ld.global.u32 	%r939, [%rd11+280];
	xor.b32  	%r1139, %r1139, %r939;
	ld.global.u32 	%r940, [%rd11+284];
	xor.b32  	%r1140, %r1140, %r940;
	ld.global.u32 	%r941, [%rd11+288];
	xor.b32  	%r1141, %r1141, %r941;
	ld.global.u32 	%r942, [%rd11+292];
	xor.b32  	%r1142, %r1142, %r942;
	ld.global.u32 	%r943, [%rd11+296];
	xor.b32  	%r1143, %r1143, %r943;
$L__BB0_109:
	and.b32  	%r945, %r837, 32768;
	setp.eq.s32 	%p59, %r945, 0;
	@%p59 bra 	$L__BB0_111;
	ld.global.u32 	%r946, [%rd11+300];
	xor.b32  	%r1139, %r1139, %r946;
	ld.global.u32 	%r947, [%rd11+304];
	xor.b32  	%r1140, %r1140, %r947;
	ld.global.u32 	%r948, [%rd11+308];
	xor.b32  	%r1141, %r1141, %r948;
	ld.global.u32 	%r949, [%rd11+312];
	xor.b32  	%r1142, %r1142, %r949;
	ld.global.u32 	%r950, [%rd11+316];
	xor.b32  	%r1143, %r1143, %r950;
$L__BB0_111:
	add.s32 	%r1322, %r1322, 16;
	setp.ne.s32 	%p60, %r1322, 32;
	@%p60 bra 	$L__BB0_79;
	mad.lo.s32 	%r951, %r1316, -31, %r373;
	add.s32 	%r1316, %r951, 1;
	setp.ne.s32 	%p61, %r1316, 5;
	@%p61 bra 	$L__BB0_78;
	st.local.u32 	[%rd3+4], %r1139;
	st.local.v2.u32 	[%rd3+8], {%r1140, %r1141};
	st.local.v2.u32 	[%rd3+16], {%r1142, %r1143};
$L__BB0_114:
	shr.u64 	%rd80, %rd7, 2;
	add.s32 	%r1126, %r1126, 1;
	setp.gt.u64 	%p62, %rd7, 3;
	@%p62 bra 	$L__BB0_2;
$L__BB0_115:
	mov.f32 	%f36, 0f00000000;
	st.local.v2.f32 	[%rd4], {%f36, %f36};
	st.local.v2.f32 	[%rd4+8], {%f36, %f36};
	st.local.v2.f32 	[%rd4+16], {%f36, %f36};
	mov.b32 	%r1419, 0;
	st.local.v2.u32 	[%rd5], {%r1419, %r1419};
	st.local.v2.u32 	[%rd5+8], {%r1419, %r1419};
	st.local.v2.u32 	[%rd5+16], {%r1419, %r1419};
$L__BB0_116:
	ld.param.u64 	%rd77, [_Z20monteCarloPredictionPfS_S__param_2];
	shr.u32 	%r954, %r1139, 2;
	xor.b32  	%r955, %r954, %r1139;
	shl.b32 	%r956, %r1143, 4;
	shl.b32 	%r957, %r955, 1;
	xor.b32  	%r958, %r957, %r956;
	xor.b32  	%r959, %r958, %r955;
	xor.b32  	%r560, %r959, %r1143;
	add.s32 	%r960, %r1413, %r560;
	add.s32 	%r961, %r960, 362437;
	mul.hi.u32 	%r962, %r961, -1431655765;
	shr.u32 	%r963, %r962, 2;
	mul.lo.s32 	%r964, %r963, 6;
	sub.s32 	%r561, %r961, %r964;
	shr.u32 	%r965, %r1140, 2;
	xor.b32  	%r966, %r965, %r1140;
	shl.b32 	%r967, %r560, 4;
	shl.b32 	%r968, %r966, 1;
	xor.b32  	%r969, %r968, %r967;
	xor.b32  	%r970, %r969, %r966;
	xor.b32  	%r562, %r970, %r560;
	sub.s32 	%r971, %r562, %r1413;
	and.b32  	%r563, %r971, 1;
	shr.u32 	%r972, %r1141, 2;
	xor.b32  	%r973, %r972, %r1141;
	shl.b32 	%r974, %r562, 4;
	shl.b32 	%r975, %r973, 1;
	xor.b32  	%r976, %r975, %r974;
	xor.b32  	%r977, %r976, %r973;
	xor.b32  	%r564, %r977, %r562;
	add.s32 	%r978, %r1413, %r564;
	add.s32 	%r979, %r978, 1087311;
	cvt.rn.f32.u32 	%f37, %r979;
	fma.rn.f32 	%f1, %f37, 0f2F800000, 0f2F000000;
	mul.lo.s32 	%r980, %r561, 12;
	mad.lo.s32 	%r981, %r563, 6, %r980;
	cvta.to.global.u64 	%rd13, %rd77;
	mul.wide.u32 	%rd40, %r981, 4;
	add.s64 	%rd14, %rd13, %rd40;
	ld.global.f32 	%f2, [%rd14];
	setp.le.f32 	%p63, %f1, %f2;
	mov.b32 	%r953, 0;
	mov.u32 	%r1420, %r953;
	@%p63 bra 	$L__BB0_123;
	add.f32 	%f38, %f2, 0f00000000;
	ld.global.f32 	%f39, [%rd14+4];
	add.f32 	%f3, %f38, %f39;
	setp.le.f32 	%p64, %f1, %f3;
	mov.b32 	%r1420, 1;
	@%p64 bra 	$L__BB0_123;
	ld.global.f32 	%f40, [%rd14+8];
	add.f32 	%f4, %f3, %f40;
	setp.le.f32 	%p65, %f1, %f4;
	mov.b32 	%r1420, 2;
	@%p65 bra 	$L__BB0_123;
	ld.global.f32 	%f41, [%rd14+12];
	add.f32 	%f5, %f4, %f41;
	setp.le.f32 	%p66, %f1, %f5;
	mov.b32 	%r1420, 3;
	@%p66 bra 	$L__BB0_123;
	ld.global.f32 	%f42, [%rd14+16];
	add.f32 	%f6, %f5, %f42;
	setp.le.f32 	%p67, %f1, %f6;
	mov.b32 	%r1420, 4;
	@%p67 bra 	$L__BB0_123;
	ld.global.f32 	%f43, [%rd14+20];
	add.f32 	%f44, %f6, %f43;
	setp.le.f32 	%p68, %f1, %f44;
	mov.b32 	%r1420, 5;
	@%p68 bra 	$L__BB0_123;
	mov.u32 	%r1420, %r953;
$L__BB0_123:
	shr.u32 	%r989, %r1142, 2;
	xor.b32  	%r990, %r989, %r1142;
	shl.b32 	%r991, %r564, 4;
	shl.b32 	%r992, %r990, 1;
	xor.b32  	%r993, %r992, %r991;
	xor.b32  	%r994, %r993, %r990;
	xor.b32  	%r566, %r994, %r564;
	sub.s32 	%r995, %r566, %r1413;
	and.b32  	%r567, %r995, 1;
	shr.u32 	%r996, %r1143, 2;
	xor.b32  	%r997, %r996, %r1143;
	shl.b32 	%r998, %r566, 4;
	shl.b32 	%r999, %r997, 1;
	xor.b32  	%r1000, %r999, %r998;
	xor.b32  	%r1001, %r1000, %r997;
	xor.b32  	%r568, %r1001, %r566;
	add.s32 	%r1002, %r1413, %r568;
	add.s32 	%r1003, %r1002, 1812185;
	cvt.rn.f32.u32 	%f45, %r1003;
	fma.rn.f32 	%f7, %f45, 0f2F800000, 0f2F000000;
	mul.lo.s32 	%r1004, %r1420, 12;
	mad.lo.s32 	%r1005, %r567, 6, %r1004;
	mul.wide.u32 	%rd41, %r1005, 4;
	add.s64 	%rd15, %rd13, %rd41;
	ld.global.f32 	%f8, [%rd15];
	setp.le.f32 	%p69, %f7, %f8;
	mov.b32 	%r988, 0;
	mov.u32 	%r1421, %r988;
	@%p69 bra 	$L__BB0_130;
	add.f32 	%f46, %f8, 0f00000000;
	ld.global.f32 	%f47, [%rd15+4];
	add.f32 	%f9, %f46, %f47;
	setp.le.f32 	%p70, %f7, %f9;
	mov.b32 	%r1421, 1;
	@%p70 bra 	$L__BB0_130;
	ld.global.f32 	%f48, [%rd15+8];
	add.f32 	%f10, %f9, %f48;
	setp.le.f32 	%p71, %f7, %f10;
	mov.b32 	%r1421, 2;
	@%p71 bra 	$L__BB0_130;
	ld.global.f32 	%f49, [%rd15+12];
	add.f32 	%f11, %f10, %f49;
	setp.le.f32 	%p72, %f7, %f11;
	mov.b32 	%r1421, 3;
	@%p72 bra 	$L__BB0_130;
	ld.global.f32 	%f50, [%rd15+16];
	add.f32 	%f12, %f11, %f50;
	setp.le.f32 	%p73, %f7, %f12;
	mov.b32 	%r1421, 4;
	@%p73 bra 	$L__BB0_130;
	ld.global.f32 	%f51, [%rd15+20];
	add.f32 	%f52, %f12, %f51;
	setp.le.f32 	%p74, %f7, %f52;
	mov.b32 	%r1421, 5;
	@%p74 bra 	$L__BB0_130;
	mov.u32 	%r1421, %r988;
$L__BB0_130:
	shr.u32 	%r1013, %r560, 2;
	xor.b32  	%r1014, %r1013, %r560;
	shl.b32 	%r1015, %r568, 4;
	shl.b32 	%r1016, %r1014, 1;
	xor.b32  	%r1017, %r1016, %r1015;
	xor.b32  	%r1018, %r1017, %r1014;
	xor.b32  	%r570, %r1018, %r568;
	sub.s32 	%r1019, %r570, %r1413;
	and.b32  	%r571, %r1019, 1;
	shr.u32 	%r1020, %r562, 2;
	xor.b32  	%r1021, %r1020, %r562;
	shl.b32 	%r1022, %r570, 4;
	shl.b32 	%r1023, %r1021, 1;
	xor.b32  	%r1024, %r1023, %r1022;
	xor.b32  	%r1025, %r1024, %r1021;
	xor.b32  	%r572, %r1025, %r570;
	add.s32 	%r1026, %r1413, %r572;
	add.s32 	%r1027, %r1026, 2537059;
	cvt.rn.f32.u32 	%f53, %r1027;
	fma.rn.f32 	%f13, %f53, 0f2F800000, 0f2F000000;
	mul.lo.s32 	%r1028, %r1421, 12;
	mad.lo.s32 	%r1029, %r571, 6, %r1028;
	mul.wide.u32 	%rd42, %r1029, 4;
	add.s64 	%rd16, %rd13, %rd42;
	ld.global.f32 	%f14, [%rd16];
	setp.le.f32 	%p75, %f13, %f14;
	mov.b32 	%r1012, 0;
	mov.u32 	%r1422, %r1012;
	@%p75 bra 	$L__BB0_137;
	add.f32 	%f54, %f14, 0f00000000;
	ld.global.f32 	%f55, [%rd16+4];
	add.f32 	%f15, %f54, %f55;
	setp.le.f32 	%p76, %f13, %f15;
	mov.b32 	%r1422, 1;
	@%p76 bra 	$L__BB0_137;
	ld.global.f32 	%f56, [%rd16+8];
	add.f32 	%f16, %f15, %f56;
	setp.le.f32 	%p77, %f13, %f16;
	mov.b32 	%r1422, 2;
	@%p77 bra 	$L__BB0_137;
	ld.global.f32 	%f57, [%rd16+12];
	add.f32 	%f17, %f16, %f57;
	setp.le.f32 	%p78, %f13, %f17;
	mov.b32 	%r1422, 3;
	@%p78 bra 	$L__BB0_137;
	ld.global.f32 	%f58, [%rd16+16];
	add.f32 	%f18, %f17, %f58;
	setp.le.f32 	%p79, %f13, %f18;
	mov.b32 	%r1422, 4;
	@%p79 bra 	$L__BB0_137;
	ld.global.f32 	%f59, [%rd16+20];
	add.f32 	%f60, %f18, %f59;
	setp.le.f32 	%p80, %f13, %f60;
	mov.b32 	%r1422, 5;
	@%p80 bra 	$L__BB0_137;
	mov.u32 	%r1422, %r1012;
$L__BB0_137:
	ld.param.u64 	%rd78, [_Z20monteCarloPredictionPfS_S__param_2];
	shr.u32 	%r1037, %r564, 2;
	xor.b32  	%r1038, %r1037, %r564;
	shl.b32 	%r1039, %r572, 4;
	shl.b32 	%r1040, %r1038, 1;
	xor.b32  	%r1041, %r1040, %r1039;
	xor.b32  	%r1042, %r1041, %r1038;
	xor.b32  	%r574, %r1042, %r572;
	sub.s32 	%r1043, %r574, %r1413;
	and.b32  	%r575, %r1043, 1;
	shr.u32 	%r1044, %r566, 2;
	xor.b32  	%r1045, %r1044, %r566;
	shl.b32 	%r1046, %r574, 4;
	shl.b32 	%r1047, %r1045, 1;
	xor.b32  	%r1048, %r1047, %r1046;
	xor.b32  	%r1049, %r1048, %r1045;
	xor.b32  	%r1139, %r1049, %r574;
	add.s32 	%r1050, %r1413, %r1139;
	add.s32 	%r1051, %r1050, 3261933;
	cvt.rn.f32.u32 	%f61, %r1051;
	fma.rn.f32 	%f19, %f61, 0f2F800000, 0f2F000000;
	mul.lo.s32 	%r1052, %r1422, 12;
	mad.lo.s32 	%r1053, %r575, 6, %r1052;
	cvta.to.global.u64 	%rd43, %rd78;
	mul.wide.u32 	%rd44, %r1053, 4;
	add.s64 	%rd17, %rd43, %rd44;
	ld.global.f32 	%f20, [%rd17];
	setp.le.f32 	%p81, %f19, %f20;
	mov.b32 	%r1036, 0;
	mov.u32 	%r1423, %r1036;
	@%p81 bra 	$L__BB0_144;
	add.f32 	%f62, %f20, 0f00000000;
	ld.global.f32 	%f63, [%rd17+4];
	add.f32 	%f21, %f62, %f63;
	setp.le.f32 	%p82, %f19, %f21;
	mov.b32 	%r1423, 1;
	@%p82 bra 	$L__BB0_144;
	ld.global.f32 	%f64, [%rd17+8];
	add.f32 	%f22, %f21, %f64;
	setp.le.f32 	%p83, %f19, %f22;
	mov.b32 	%r1423, 2;
	@%p83 bra 	$L__BB0_144;
	ld.global.f32 	%f65, [%rd17+12];
	add.f32 	%f23, %f22, %f65;
	setp.le.f32 	%p84, %f19, %f23;
	mov.b32 	%r1423, 3;
	@%p84 bra 	$L__BB0_144;
	ld.global.f32 	%f66, [%rd17+16];
	add.f32 	%f24, %f23, %f66;
	setp.le.f32 	%p85, %f19, %f24;
	mov.b32 	%r1423, 4;
	@%p85 bra 	$L__BB0_144;
	ld.global.f32 	%f67, [%rd17+20];
	add.f32 	%f68, %f24, %f67;
	setp.le.f32 	%p86, %f19, %f68;
	mov.b32 	%r1423, 5;
	@%p86 bra 	$L__BB0_144;
	mov.u32 	%r1423, %r1036;
$L__BB0_144:
	ld.param.u64 	%rd79, [_Z20monteCarloPredictionPfS_S__param_2];
	shr.u32 	%r1061, %r568, 2;
	xor.b32  	%r1062, %r1061, %r568;
	shl.b32 	%r1063, %r1139, 4;
	shl.b32 	%r1064, %r1062, 1;
	xor.b32  	%r1065, %r1064, %r1063;
	xor.b32  	%r1066, %r1065, %r1062;
	xor.b32  	%r1140, %r1066, %r1139;
	sub.s32 	%r1067, %r1140, %r1413;
	and.b32  	%r579, %r1067, 1;
	shr.u32 	%r1068, %r570, 2;
	xor.b32  	%r1069, %r1068, %r570;
	shl.b32 	%r1070, %r1140, 4;
	shl.b32 	%r1071, %r1069, 1;
	xor.b32  	%r1072, %r1071, %r1070;
	xor.b32  	%r1073, %r1072, %r1069;
	xor.b32  	%r1141, %r1073, %r1140;
	add.s32 	%r1074, %r1413, %r1141;
	add.s32 	%r1075, %r1074, 3986807;
	cvt.rn.f32.u32 	%f69, %r1075;
	fma.rn.f32 	%f25, %f69, 0f2F800000, 0f2F000000;
	mul.lo.s32 	%r1076, %r1423, 12;
	mad.lo.s32 	%r1077, %r579, 6, %r1076;
	cvta.to.global.u64 	%rd45, %rd79;
	mul.wide.u32 	%rd46, %r1077, 4;
	add.s64 	%rd18, %rd45, %rd46;
	ld.global.f32 	%f26, [%rd18];
	setp.le.f32 	%p87, %f25, %f26;
	mov.b32 	%r1060, 0;
	mov.u32 	%r1424, %r1060;
	@%p87 bra 	$L__BB0_151;
	add.f32 	%f70, %f26, 0f00000000;
	ld.global.f32 	%f71, [%rd18+4];
	add.f32 	%f27, %f70, %f71;
	setp.le.f32 	%p88, %f25, %f27;
	mov.b32 	%r1424, 1;
	@%p88 bra 	$L__BB0_151;
	ld.global.f32 	%f72, [%rd18+8];
	add.f32 	%f28, %f27, %f72;
	setp.le.f32 	%p89, %f25, %f28;
	mov.b32 	%r1424, 2;
	@%p89 bra 	$L__BB0_151;
	ld.global.f32 	%f73, [%rd18+12];
	add.f32 	%f29, %f28, %f73;
	setp.le.f32 	%p90, %f25, %f29;
	mov.b32 	%r1424, 3;
	@%p90 bra 	$L__BB0_151;
	ld.global.f32 	%f74, [%rd18+16];
	add.f32 	%f30, %f29, %f74;
	setp.le.f32 	%p91, %f25, %f30;
	mov.b32 	%r1424, 4;
	@%p91 bra 	$L__BB0_151;
	ld.global.f32 	%f75, [%rd18+20];
	add.f32 	%f76, %f30, %f75;
	setp.le.f32 	%p92, %f25, %f76;
	mov.b32 	%r1424, 5;
	@%p92 bra 	$L__BB0_151;
	mov.u32 	%r1424, %r1060;
$L__BB0_151:
	shr.u32 	%r1084, %r572, 2;
	xor.b32  	%r1085, %r1084, %r572;
	shl.b32 	%r1086, %r1141, 4;
	shl.b32 	%r1087, %r1085, 1;
	xor.b32  	%r1088, %r1087, %r1086;
	xor.b32  	%r1089, %r1088, %r1085;
	xor.b32  	%r1142, %r1089, %r1141;
	sub.s32 	%r1090, %r1142, %r1413;
	and.b32  	%r1091, %r1090, 1;
	shr.u32 	%r1092, %r574, 2;
	xor.b32  	%r1093, %r1092, %r574;
	shl.b32 	%r1094, %r1142, 4;
	shl.b32 	%r1095, %r1093, 1;
	xor.b32  	%r1096, %r1095, %r1094;
	xor.b32  	%r583, %r1096, %r1093;
	shl.b32 	%r1097, %r1424, 1;
	or.b32  	%r1098, %r1097, %r1091;
	mul.wide.u32 	%rd47, %r1098, 4;
	add.s64 	%rd48, %rd1, %rd47;
	ld.global.f32 	%f77, [%rd48];
	add.f32 	%f31, %f77, 0f00000000;
	setp.eq.s32 	%p93, %r561, %r1424;
	setp.eq.s32 	%p94, %r1420, %r1424;
	or.pred  	%p95, %p93, %p94;
	setp.eq.s32 	%p96, %r1421, %r1424;
	or.pred  	%p97, %p95, %p96;
	setp.eq.s32 	%p98, %r1422, %r1424;
	or.pred  	%p99, %p97, %p98;
	setp.eq.s32 	%p100, %r1423, %r1424;
	or.pred  	%p101, %p99, %p100;
	@%p101 bra 	$L__BB0_153;
	mul.wide.u32 	%rd49, %r1424, 4;
	add.s64 	%rd50, %rd4, %rd49;
	ld.local.f32 	%f78, [%rd50];
	add.f32 	%f79, %f78, %f31;
	st.local.f32 	[%rd50], %f79;
	add.s64 	%rd51, %rd5, %rd49;
	ld.local.u32 	%r1099, [%rd51];
	add.s32 	%r1100, %r1099, 1;
	st.local.u32 	[%rd51], %r1100;
$L__BB0_153:
	shl.b32 	%r1101, %r1423, 1;
	or.b32  	%r1102, %r1101, %r579;
	mul.wide.u32 	%rd52, %r1102, 4;
	add.s64 	%rd53, %rd1, %rd52;
	ld.global.f32 	%f80, [%rd53];
	cvt.f64.f32 	%fd1, %f80;
	cvt.f64.f32 	%fd2, %f31;
	fma.rn.f64 	%fd3, %fd2, 0d3FECCCCCCCCCCCCD, %fd1;
	cvt.rn.f32.f64 	%f32, %fd3;
	setp.eq.s32 	%p102, %r561, %r1423;
	setp.eq.s32 	%p103, %r1420, %r1423;
	or.pred  	%p104, %p102, %p103;
	setp.eq.s32 	%p105, %r1421, %r1423;
	or.pred  	%p106, %p104, %p105;
	setp.eq.s32 	%p107, %r1422, %r1423;
	or.pred  	%p108, %p106, %p107;
	@%p108 bra 	$L__BB0_155;
	mul.wide.u32 	%rd54, %r1423, 4;
	add.s64 	%rd55, %rd4, %rd54;
	ld.local.f32 	%f81, [%rd55];
	add.f32 	%f82, %f81, %f32;
	st.local.f32 	[%rd55], %f82;
	add.s64 	%rd56, %rd5, %rd54;
	ld.local.u32 	%r1103, [%rd56];
	add.s32 	%r1104, %r1103, 1;
	st.local.u32 	[%rd56], %r1104;
$L__BB0_155:
	shl.b32 	%r1105, %r1422, 1;
	or.b32  	%r1106, %r1105, %r575;
	mul.wide.u32 	%rd57, %r1106, 4;
	add.s64 	%rd58, %rd1, %rd57;
	ld.global.f32 	%f83, [%rd58];
	cvt.f64.f32 	%fd4, %f83;
	cvt.f64.f32 	%fd5, %f32;
	fma.rn.f64 	%fd6, %fd5, 0d3FECCCCCCCCCCCCD, %fd4;
	cvt.rn.f32.f64 	%f33, %fd6;
	setp.eq.s32 	%p109, %r561, %r1422;
	setp.eq.s32 	%p110, %r1420, %r1422;
	or.pred  	%p111, %p109, %p110;
	setp.eq.s32 	%p112, %r1421, %r1422;
	or.pred  	%p113, %p111, %p112;
	@%p113 bra 	$L__BB0_157;
	mul.wide.u32 	%rd59, %r1422, 4;
	add.s64 	%rd60, %rd4, %rd59;
	ld.local.f32 	%f84, [%rd60];
	add.f32 	%f85, %f84, %f33;
	st.local.f32 	[%rd60], %f85;
	add.s64 	%rd61, %rd5, %rd59;
	ld.local.u32 	%r1107, [%rd61];
	add.s32 	%r1108, %r1107, 1;
	st.local.u32 	[%rd61], %r1108;
$L__BB0_157:
	shl.b32 	%r1109, %r1421, 1;
	or.b32  	%r1110, %r1109, %r571;
	mul.wide.u32 	%rd62, %r1110, 4;
	add.s64 	%rd63, %rd1, %rd62;
	ld.global.f32 	%f86, [%rd63];
	cvt.f64.f32 	%fd7, %f86;
	cvt.f64.f32 	%fd8, %f33;
	fma.rn.f64 	%fd9, %fd8, 0d3FECCCCCCCCCCCCD, %fd7;
	cvt.rn.f32.f64 	%f34, %fd9;
	setp.eq.s32 	%p114, %r561, %r1421;
	setp.eq.s32 	%p115, %r1420, %r1421;
	or.pred  	%p116, %p114, %p115;
	@%p116 bra 	$L__BB0_159;
	mul.wide.u32 	%rd64, %r1421, 4;
	add.s64 	%rd65, %rd4, %rd64;
	ld.local.f32 	%f87, [%rd65];
	add.f32 	%f88, %f87, %f34;
	st.local.f32 	[%rd65], %f88;
	add.s64 	%rd66, %rd5, %rd64;
	ld.local.u32 	%r1111, [%rd66];
	add.s32 	%r1112, %r1111, 1;
	st.local.u32 	[%rd66], %r1112;
$L__BB0_159:
	shl.b32 	%r1113, %r1420, 1;
	or.b32  	%r1114, %r1113, %r567;
	mul.wide.u32 	%rd67, %r1114, 4;
	add.s64 	%rd68, %rd1, %rd67;
	ld.global.f32 	%f89, [%rd68];
	cvt.f64.f32 	%fd10, %f89;
	cvt.f64.f32 	%fd11, %f34;
	fma.rn.f64 	%fd12, %fd11, 0d3FECCCCCCCCCCCCD, %fd10;
	cvt.rn.f32.f64 	%f35, %fd12;
	setp.eq.s32 	%p117, %r561, %r1420;
	@%p117 bra 	$L__BB0_161;
	mul.wide.u32 	%rd69, %r1420, 4;
	add.s64 	%rd70, %rd4, %rd69;
	ld.local.f32 	%f90, [%rd70];
	add.f32 	%f91, %f90, %f35;
	st.local.f32 	[%rd70], %f91;
	add.s64 	%rd71, %rd5, %rd69;
	ld.local.u32 	%r1115, [%rd71];
	add.s32 	%r1116, %r1115, 1;
	st.local.u32 	[%rd71], %r1116;
$L__BB0_161:
	shl.b32 	%r1117, %r561, 1;
	or.b32  	%r1118, %r1117, %r563;
	mul.wide.u32 	%rd72, %r1118, 4;
	add.s64 	%rd73, %rd1, %rd72;
	ld.global.f32 	%f92, [%rd73];
	cvt.f64.f32 	%fd13, %f92;
	cvt.f64.f32 	%fd14, %f35;
	fma.rn.f64 	%fd15, %fd14, 0d3FECCCCCCCCCCCCD, %fd13;
	cvt.rn.f32.f64 	%f93, %fd15;
	mul.wide.u32 	%rd74, %r561, 4;
	add.s64 	%rd75, %rd4, %rd74;
	ld.local.f32 	%f94, [%rd75];
	add.f32 	%f95, %f94, %f93;
	st.local.f32 	[%rd75], %f95;
	add.s64 	%rd76, %rd5, %rd74;
	ld.local.u32 	%r1119, [%rd76];
	add.s32 	%r1120, %r1119, 1;
	st.local.u32 	[%rd76], %r1120;
	add.s32 	%r1419, %r1419, 1;
	add.s32 	%r1413, %r1413, 4711681;
	setp.ne.s32 	%p118, %r1419, 1000;
	xor.b32  	%r1143, %r583, %r1142;
	@%p118 bra 	$L__BB0_116;
	ld.local.u32 	%r587, [%rd5];
	setp.lt.s32 	%p119, %r587, 1;
	@%p119 bra 	$L__BB0_164;
	ld.local.f32 	%f96, [%rd4];
	cvt.rn.f32.u32 	%f97, %r587;
	div.rn.f32 	%f98, %f96, %f97;
	st.global.f32 	[%rd2], %f98;
$L__BB0_164:
	ld.local.u32 	%r588, [%rd5+4];
	setp.lt.s32 	%p120, %r588, 1;
	@%p120 bra 	$L__BB0_166;
	ld.local.f32 	%f99, [%rd4+4];
	cvt.rn.f32.u32 	%f100, %r588;
	div.rn.f32 	%f101, %f99, %f100;
	st.global.f32 	[%rd2+4], %f101;
$L__BB0_166:
	ld.local.u32 	%r589, [%rd5+8];
	setp.lt.s32 	%p121, %r589, 1;
	@%p121 bra 	$L__BB0_168;
	ld.local.f32 	%f102, [%rd4+8];
	cvt.rn.f32.u32 	%f103, %r589;
	div.rn.f32 	%f104, %f102, %f103;
	st.global.f32 	[%rd2+8], %f104;
$L__BB0_168:
	ld.local.u32 	%r590, [%rd5+12];
	setp.lt.s32 	%p122, %r590, 1;
	@%p122 bra 	$L__BB0_170;
	ld.local.f32 	%f105, [%rd4+12];
	cvt.rn.f32.u32 	%f106, %r590;
	div.rn.f32 	%f107, %f105, %f106;
	st.global.f32 	[%rd2+12], %f107;
$L__BB0_170:
	ld.local.u32 	%r591, [%rd5+16];
	setp.lt.s32 	%p123, %r591, 1;
	@%p123 bra 	$L__BB0_172;
	ld.local.f32 	%f108, [%rd4+16];
	cvt.rn.f32.u32 	%f109, %r591;
	div.rn.f32 	%f110, %f108, %f109;
	st.global.f32 	[%rd2+16], %f110;
$L__BB0_172:
	ld.local.u32 	%r592, [%rd5+20];
	setp.lt.s32 	%p124, %r592, 1;
	@%p124 bra 	$L__BB0_174;
	ld.local.f32 	%f111, [%rd4+20];
	cvt.rn.f32.u32 	%f112, %r592;
	div.rn.f32 	%f113, %f111, %f112;
	st.global.f32 	[%rd2+20], %f113;
$L__BB0_174:
	ret;

}


// ===== COMPILED SASS (sm_100) =====

	.target	sm_100

	.elftype	@"ET_EXEC"


//--------------------- .note.nv.tkinfo           --------------------------
	.section	.note.nv.tkinfo,"",@"SHT_NOTE"
	.sectionflags	@"SHF_NOTE_NV_TKINFO"
	.tkinfo
        /*0018*/ 	.word	0x00000002
        /*0030*/ 	.string	""
        /*0030*/ 	.string	"ptxas"
        /*0030*/ 	.string	"Cuda compilation tools, release 13.0, V13.0.88"
        /*0030*/ 	.string	"Build cuda_13.0.r13.0/compiler.36424714_0"
        /*0030*/ 	.string	"-arch sm_100 -m 64 "



//--------------------- .note.nv.cuinfo           --------------------------
	.section	.note.nv.cuinfo,"",@"SHT_NOTE"
	.sectionflags	@"SHF_NOTE_NV_CUINFO"
        /*0018*/ 	.short	0x0002
        /*001a*/ 	.short	0x0064
        /*001c*/ 	.short	0x0082
	.zero		2


//--------------------- .nv.info                  --------------------------
	.section	.nv.info,"",@"SHT_CUDA_INFO"
	.align	4


	//----- nvinfo : EIATTR_REGCOUNT
	.align		4
        /*0000*/ 	.byte	0x04, 0x2f
        /*0002*/ 	.short	(.L_10 - .L_9)
	.align		4
.L_9:
        /*0004*/ 	.word	index@(_Z20monteCarloPredictionPfS_S_)
        /*0008*/ 	.word	0x00000020


	//----- nvinfo : EIATTR_FRAME_SIZE
	.align		4
.L_10:
        /*000c*/ 	.byte	0x04, 0x11
        /*000e*/ 	.short	(.L_12 - .L_11)
	.align		4
.L_11:
        /*0010*/ 	.word	index@($__internal_0_$__cuda_sm3x_div_rn_noftz_f32_slowpath)
        /*0014*/ 	.word	0x00000060


	//----- nvinfo : EIATTR_FRAME_SIZE
	.align		4
.L_12:
        /*0018*/ 	.byte	0x04, 0x11
        /*001a*/ 	.short	(.L_14 - .L_13)
	.align		4
.L_13:
        /*001c*/ 	.word	index@(_Z20monteCarloPredictionPfS_S_)
        /*0020*/ 	.word	0x00000060


	//----- nvinfo : EIATTR_MIN_STACK_SIZE
	.align		4
.L_14:
        /*0024*/ 	.byte	0x04, 0x12
        /*0026*/ 	.short	(.L_16 - .L_15)
	.align		4
.L_15:
        /*0028*/ 	.word	index@(_Z20monteCarloPredictionPfS_S_)
        /*002c*/ 	.word	0x00000060
.L_16:


//--------------------- .nv.compat                --------------------------
	.section	.nv.compat,"",@"SHT_CUDA_COMPAT_INFO"
	.align	4
        /*0000*/ 	.byte	0x02, 0x09, 0x00, 0x00, 0x02, 0x02, 0x01, 0x00, 0x02, 0x05, 0x05, 0x00, 0x03, 0x07, 0x01, 0x01
        /*0010*/ 	.byte	0x02, 0x03, 0x00, 0x00, 0x02, 0x06, 0x01, 0x00, 0x04, 0x0b, 0x08, 0x00, 0x01, 0x00, 0x00, 0x00
        /*0020*/ 	.byte	0x00, 0x00, 0x00, 0x00


//--------------------- .nv.info._Z20monteCarloPredictionPfS_S_ --------------------------
	.section	.nv.info._Z20monteCarloPredictionPfS_S_,"",@"SHT_CUDA_INFO"
	.sectionflags	@""
	.align	4


	//----- nvinfo : EIATTR_CUDA_API_VERSION
	.align		4
        /*0000*/ 	.byte	0x04, 0x37
        /*0002*/ 	.short	(.L_18 - .L_17)
.L_17:
        /*0004*/ 	.word	0x00000082


	//----- nvinfo : EIATTR_KPARAM_INFO
	.align		4
.L_18:
        /*0008*/ 	.byte	0x04, 0x17
        /*000a*/ 	.short	(.L_20 - .L_19)
.L_19:
        /*000c*/ 	.word	0x00000000
        /*0010*/ 	.short	0x0002
        /*0012*/ 	.short	0x0010
        /*0014*/ 	.byte	0x00, 0xf5, 0x21, 0x00


	//----- nvinfo : EIATTR_KPARAM_INFO
	.align		4
.L_20:
        /*0018*/ 	.byte	0x04, 0x17
        /*001a*/ 	.short	(.L_22 - .L_21)
.L_21:
        /*001c*/ 	.word	0x00000000
        /*0020*/ 	.short	0x0001
        /*0022*/ 	.short	0x0008
        /*0024*/ 	.byte	0x00, 0xf5, 0x21, 0x00


	//----- nvinfo : EIATTR_KPARAM_INFO
	.align		4
.L_22:
        /*0028*/ 	.byte	0x04, 0x17
        /*002a*/ 	.short	(.L_24 - .L_23)
.L_23:
        /*002c*/ 	.word	0x00000000
        /*0030*/ 	.short	0x0000
        /*0032*/ 	.short	0x0000
        /*0034*/ 	.byte	0x00, 0xf5, 0x21, 0x00


	//----- nvinfo : EIATTR_SPARSE_MMA_MASK
	.align		4
.L_24:
        /*0038*/ 	.byte	0x03, 0x50
        /*003a*/ 	.short	0x0000


	//----- nvinfo : EIATTR_MAXREG_COUNT
	.align		4
        /*003c*/ 	.byte	0x03, 0x1b
        /*003e*/ 	.short	0x00ff


	//----- nvinfo : EIATTR_MERCURY_ISA_VERSION
	.align		4
        /*0040*/ 	.byte	0x03, 0x5f
        /*0042*/ 	.short	0x0101


	//----- nvinfo : EIATTR_VRC_CTA_INIT_COUNT
	.align		4
        /*0044*/ 	.byte	0x02, 0x4a
	.zero		1
	.zero		1


	//----- nvinfo : EIATTR_EXIT_INSTR_OFFSETS
	.align		4
        /*0048*/ 	.byte	0x04, 0x1c
        /*004a*/ 	.short	(.L_26 - .L_25)


	//   ....[0]....
.L_25:
        /*004c*/ 	.word	0x000045f0


	//   ....[1]....
        /*0050*/ 	.word	0x00004710


	//----- nvinfo : EIATTR_CRS_STACK_SIZE
	.align		4
.L_26:
        /*0054*/ 	.byte	0x04, 0x1e
        /*0056*/ 	.short	(.L_28 - .L_27)
.L_27:
        /*0058*/ 	.word	0x00000000


	//----- nvinfo : EIATTR_CBANK_PARAM_SIZE
	.align		4
.L_28:
        /*005c*/ 	.byte	0x03, 0x19
        /*005e*/ 	.short	0x0018


	//----- nvinfo : EIATTR_PARAM_CBANK
	.align		4
        /*0060*/ 	.byte	0x04, 0x0a
        /*0062*/ 	.short	(.L_30 - .L_29)
	.align		4
.L_29:
        /*0064*/ 	.word	index@(.nv.constant0._Z20monteCarloPredictionPfS_S_)
        /*0068*/ 	.short	0x0380
        /*006a*/ 	.short	0x0018


	//----- nvinfo : EIATTR_SW_WAR
	.align		4
.L_30:
        /*006c*/ 	.byte	0x04, 0x36
        /*006e*/ 	.short	(.L_32 - .L_31)
.L_31:
        /*0070*/ 	.word	0x00000008
.L_32:


//--------------------- .nv.callgraph             --------------------------
	.section	.nv.callgraph,"",@"SHT_CUDA_CALLGRAPH"
	.align	4
	.sectionentsize	8
	.align		4
        /*0000*/ 	.word	0x00000000
	.align		4
        /*0004*/ 	.word	0xffffffff
	.align		4
        /*0008*/ 	.word	0x00000000
	.align		4
        /*000c*/ 	.word	0xfffffffe
	.align		4
        /*0010*/ 	.word	0x00000000
	.align		4
        /*0014*/ 	.word	0xfffffffd
	.align		4
        /*0018*/ 	.word	0x00000000
	.align		4
        /*001c*/ 	.word	0xfffffffc


//--------------------- .nv.constant4             --------------------------
	.section	.nv.constant4,"a",@progbits
	.align	8
	.align		8
.nv.constant4:
        /*0000*/ 	.dword	precalc_xorwow_matrix
	.align		8
        /*0008*/ 	.dword	precalc_xorwow_offset_matrix
	.align		8
        /*0010*/ 	.dword	mrg32k3aM1
	.align		8
        /*0018*/ 	.dword	mrg32k3aM2
	.align		8
        /*0020*/ 	.dword	mrg32k3aM1SubSeq
	.align		8
        /*0028*/ 	.dword	mrg32k3aM2SubSeq
	.align		8
        /*0030*/ 	.dword	mrg32k3aM1Seq
	.align		8
        /*0038*/ 	.dword	mrg32k3aM2Seq


//--------------------- .nv.constant3             --------------------------
	.section	.nv.constant3,"a",@progbits
	.align	8
.nv.constant3:
	.type		__cr_lgamma_table,@object
	.size		__cr_lgamma_table,(.L_8 - __cr_lgamma_table)
__cr_lgamma_table:
        /*0000*/ 	.byte	0x00, 0x00, 0x00, 0x00, 0x00, 0x00, 0x00, 0x00, 0x00, 0x00, 0x00, 0x00, 0x00, 0x00, 0x00, 0x00
        /*0010*/ 	.byte	0xef, 0x39, 0xfa, 0xfe, 0x42, 0x2e, 0xe6, 0x3f, 0x02, 0x20, 0x2a, 0xfa, 0x0b, 0xab, 0xfc, 0x3f
        /*0020*/ 	.byte	0xf9, 0x2c, 0x92, 0x7c, 0xa7, 0x6c, 0x09, 0x40, 0xc9, 0x79, 0x44, 0x3c, 0x64, 0x26, 0x13, 0x40
        /*0030*/ 	.byte	0xca, 0x01, 0xcf, 0x3a, 0x27, 0x51, 0x1a, 0x40, 0x30, 0xcc, 0x2d, 0xf3, 0xe1, 0x0c, 0x21, 0x40
        /*0040*/ 	.byte	0x0d, 0xb7, 0xfc, 0x82, 0x8e, 0x35, 0x25, 0x40
.L_8:


//--------------------- .text._Z20monteCarloPredictionPfS_S_ --------------------------
	.section	.text._Z20monteCarloPredictionPfS_S_,"ax",@progbits
	.align	128
        .global         _Z20monteCarloPredictionPfS_S_
        .type           _Z20monteCarloPredictionPfS_S_,@function
        .size           _Z20monteCarloPredictionPfS_S_,(.L_x_56 - _Z20monteCarloPredictionPfS_S_)
        .other          _Z20monteCarloPredictionPfS_S_,@"STO_CUDA_ENTRY STV_DEFAULT"
_Z20monteCarloPredictionPfS_S_:
.text._Z20monteCarloPredictionPfS_S_:
[----:B------:R-:W0:Y:S01]  /*0000*/  LDC R1, c[0x0][0x37c] ;  /* 0x0000df00ff017b82 */ /* 0x000e220000000800 */
[----:B------:R-:W1:Y:S01]  /*0010*/  S2R R14, SR_TID.X ;  /* 0x00000000000e7919 */ /* 0x000e620000002100 */
[----:B0-----:R-:W-:Y:S01]  /*0020*/  VIADD R1, R1, 0xffffffa0 ;  /* 0xffffffa001017836 */ /* 0x001fe20000000000 */
[----:B------:R-:W0:Y:S01]  /*0030*/  LDCU.64 UR6, c[0x0][0x358] ;  /* 0x00006b00ff0677ac */ /* 0x000e220008000a00 */
[----:B------:R-:W-:-:S06]  /*0040*/  CS2R R2, SR_CLOCKLO ;  /* 0x0000000000027805 */ /* 0x000fcc0000015000 */
[----:B------:R-:W-:Y:S01]  /*0050*/  LOP3.LUT R0, R2, 0xaad26b49, RZ, 0x3c, !PT ;  /* 0xaad26b4902007812 */ /* 0x000fe200078e3cff */
[----:B------:R-:W-:Y:S01]  /*0060*/  BSSY.RECONVERGENT B0, `(.L_x_0) ;  /* 0x000025f000007945 */ /* 0x000fe20003800200 */
[----:B------:R-:W-:Y:S02]  /*0070*/  LOP3.LUT R2, R3, 0xf7dcefdd, RZ, 0x3c, !PT ;  /* 0xf7dcefdd03027812 */ /* 0x000fe400078e3cff */
[----:B-1----:R-:W-:Y:S01]  /*0080*/  ISETP.NE.AND P0, PT, R14, RZ, PT ;  /* 0x000000ff0e00720c */ /* 0x002fe20003f05270 */
[----:B------:R-:W-:Y:S02]  /*0090*/  IMAD R0, R0, 0x4182bed5, RZ ;  /* 0x4182bed500007824 */ /* 0x000fe400078e02ff */
[----:B------:R-:W-:Y:S02]  /*00a0*/  IMAD R3, R2, -0x658354e5, RZ ;  /* 0x9a7cab1b02037824 */ /* 0x000fe400078e02ff */
[C---:B------:R-:W-:Y:S01]  /*00b0*/  VIADD R13, R0.reuse, 0x583f19 ;  /* 0x00583f19000d7836 */ /* 0x040fe20000000000 */
[C---:B------:R-:W-:Y:S01]  /*00c0*/  LOP3.LUT R8, R0.reuse, 0x159a55e5, RZ, 0x3c, !PT ;  /* 0x159a55e500087812 */ /* 0x040fe200078e3cff */
[----:B------:R-:W-:Y:S01]  /*00d0*/  VIADD R9, R3, 0x1f123bb5 ;  /* 0x1f123bb503097836 */ /* 0x000fe20000000000 */
[----:B------:R-:W-:-:S02]  /*00e0*/  IADD3 R2, PT, PT, R0, 0x64f0c9, R3 ;  /* 0x0064f0c900027810 */ /* 0x000fc40007ffe003 */
[----:B------:R-:W-:Y:S01]  /*00f0*/  LOP3.LUT R12, R3, 0x5491333, RZ, 0x3c, !PT ;  /* 0x05491333030c7812 */ /* 0x000fe200078e3cff */
[----:B------:R-:W-:Y:S01]  /*0100*/  VIADD R3, R0, 0x75bcd15 ;  /* 0x075bcd1500037836 */ /* 0x000fe20000000000 */
[----:B------:R1:W-:Y:S04]  /*0110*/  STL.64 [R1+0x8], R8 ;  /* 0x0000080801007387 */ /* 0x0003e80000100a00 */
[----:B------:R1:W-:Y:S04]  /*0120*/  STL.64 [R1], R2 ;  /* 0x0000000201007387 */ /* 0x0003e80000100a00 */
[----:B------:R1:W-:Y:S01]  /*0130*/  STL.64 [R1+0x10], R12 ;  /* 0x0000100c01007387 */ /* 0x0003e20000100a00 */
[----:B0-----:R-:W-:Y:S05]  /*0140*/  @!P0 BRA `(.L_x_1) ;  /* 0x0000002400408947 */ /* 0x001fea0003800000 */
[----:B------:R-:W-:-:S07]  /*0150*/  CS2R R10, SRZ ;  /* 0x00000000000a7805 */ /* 0x000fce000001ff00 */
.L_x_10:
[----:B------:R-:W-:Y:S01]  /*0160*/  LOP3.LUT R0, R14, 0x3, RZ, 0xc0, !PT ;  /* 0x000000030e007812 */ /* 0x000fe200078ec0ff */
[----:B------:R-:W-:Y:S03]  /*0170*/  BSSY.RECONVERGENT B1, `(.L_x_2) ;  /* 0x0000247000017945 */ /* 0x000fe60003800200 */
[----:B------:R-:W-:-:S04]  /*0180*/  ISETP.NE.U32.AND P0, PT, R0, RZ, PT ;  /* 0x000000ff0000720c */ /* 0x000fc80003f05070 */
[----:B------:R-:W-:-:S13]  /*0190*/  ISETP.NE.AND.EX P0, PT, RZ, RZ, PT, P0 ;  /* 0x000000ffff00720c */ /* 0x000fda0003f05300 */
[----:B0-----:R-:W-:Y:S05]  /*01a0*/  @!P0 BRA `(.L_x_3) ;  /* 0x00000024000c8947 */ /* 0x001fea0003800000 */
[----:B------:R-:W0:Y:S01]  /*01b0*/  LDC.64 R4, c[0x4][RZ] ;  /* 0x01000000ff047b82 */ /* 0x000e220000000a00 */
[----:B------:R-:W-:Y:S01]  /*01c0*/  IMAD.MOV.U32 R0, RZ, RZ, RZ ;  /* 0x000000ffff007224 */ /* 0x000fe200078e00ff */
[----:B-1----:R-:W-:Y:S01]  /*01d0*/  CS2R R8, SRZ ;  /* 0x0000000000087805 */ /* 0x002fe2000001ff00 */
[----:B------:R-:W-:Y:S01]  /*01e0*/  IMAD.MOV.U32 R3, RZ, RZ, RZ ;  /* 0x000000ffff037224 */ /* 0x000fe200078e00ff */
[----:B------:R-:W-:Y:S01]  /*01f0*/  CS2R R12, SRZ ;  /* 0x00000000000c7805 */ /* 0x000fe2000001ff00 */
[----:B0-----:R-:W-:-:S07]  /*0200*/  IMAD.WIDE.U32 R4, R10, 0xc80, R4 ;  /* 0x00000c800a047825 */ /* 0x001fce00078e0004 */
.L_x_5:
[----:B------:R-:W-:-:S06]  /*0210*/  IMAD R15, R0, 0x4, R1 ;  /* 0x00000004000f7824 */ /* 0x000fcc00078e0201 */
[----:B------:R-:W5:Y:S01]  /*0220*/  LDL R15, [R15+0x4] ;  /* 0x000004000f0f7983 */ /* 0x000f620000100800 */
[----:B------:R-:W-:-:S05]  /*0230*/  UMOV UR4, URZ ;  /* 0x000000ff00047c82 */ /* 0x000fca0008000000 */
.L_x_4:
[----:B-----5:R-:W-:Y:S01]  /*0240*/  SHF.R.U32.HI R22, RZ, UR4, R15 ;  /* 0x00000004ff167c19 */ /* 0x020fe2000801160f */
[----:B------:R-:W-:-:S03]  /*0250*/  IMAD.SHL.U32 R6, R0, 0x20, RZ ;  /* 0x0000002000067824 */ /* 0x000fc600078e00ff */
[----:B------:R-:W-:Y:S01]  /*0260*/  LOP3.LUT R7, R22, 0x1, RZ, 0xc0, !PT ;  /* 0x0000000116077812 */ /* 0x000fe200078ec0ff */
[----:B------:R-:W-:-:S03]  /*0270*/  VIADD R6, R6, UR4 ;  /* 0x0000000406067c36 */ /* 0x000fc60008000000 */
[----:B------:R-:W-:Y:S01]  /*0280*/  ISETP.NE.U32.AND P0, PT, R7, 0x1, PT ;  /* 0x000000010700780c */ /* 0x000fe20003f05070 */
[----:B------:R-:W-:-:S03]  /*0290*/  IMAD R7, R6, 0x5, RZ ;  /* 0x0000000506077824 */ /* 0x000fc600078e02ff */
[----:B------:R-:W-:Y:S01]  /*02a0*/  R2P PR, R22, 0x7e ;  /* 0x0000007e16007804 */ /* 0x000fe20000000000 */
[----:B------:R-:W-:-:S08]  /*02b0*/  IMAD.WIDE.U32 R6, R7, 0x4, R4 ;  /* 0x0000000407067825 */ /* 0x000fd000078e0004 */
[----:B------:R-:W2:Y:S04]  /*02c0*/  @!P0 LDG.E R16, desc[UR6][R6.64+0x10] ;  /* 0x0000100606108981 */ /* 0x000ea8000c1e1900 */
[----:B------:R-:W3:Y:S04]  /*02d0*/  @P1 LDG.E R18, desc[UR6][R6.64+0x24] ;  /* 0x0000240606121981 */ /* 0x000ee8000c1e1900 */
[----:B------:R-:W4:Y:S04]  /*02e0*/  @P2 LDG.E R20, desc[UR6][R6.64+0x38] ;  /* 0x0000380606142981 */ /* 0x000f28000c1e1900 */
[----:B------:R-:W4:Y:S04]  /*02f0*/  @P3 LDG.E R24, desc[UR6][R6.64+0x4c] ;  /* 0x00004c0606183981 */ /* 0x000f28000c1e1900 */
[----:B------:R-:W4:Y:S04]  /*0300*/  @P4 LDG.E R26, desc[UR6][R6.64+0x60] ;  /* 0x00006006061a4981 */ /* 0x000f28000c1e1900 */
[----:B------:R-:W4:Y:S04]  /*0310*/  @!P0 LDG.E R17, desc[UR6][R6.64+0x4] ;  /* 0x0000040606118981 */ /* 0x000f28000c1e1900 */
[----:B------:R-:W4:Y:S04]  /*0320*/  @!P0 LDG.E R19, desc[UR6][R6.64+0xc] ;  /* 0x00000c0606138981 */ /* 0x000f28000c1e1900 */
[----:B------:R-:W4:Y:S04]  /*0330*/  @P1 LDG.E R21, desc[UR6][R6.64+0x18] ;  /* 0x0000180606151981 */ /* 0x000f28000c1e1900 */
[----:B------:R-:W4:Y:S04]  /*0340*/  @P3 LDG.E R23, desc[UR6][R6.64+0x40] ;  /* 0x0000400606173981 */ /* 0x000f28000c1e1900 */
[----:B------:R-:W4:Y:S04]  /*0350*/  @P5 LDG.E R25, desc[UR6][R6.64+0x70] ;  /* 0x0000700606195981 */ /* 0x000f28000c1e1900 */
[----:B------:R-:W4:Y:S01]  /*0360*/  @P6 LDG.E R28, desc[UR6][R6.64+0x88] ;  /* 0x00008806061c6981 */ /* 0x000f22000c1e1900 */
[----:B--2---:R-:W-:-:S03]  /*0370*/  @!P0 LOP3.LUT R13, R13, R16, RZ, 0x3c, !PT ;  /* 0x000000100d0d8212 */ /* 0x004fc600078e3cff */
[----:B------:R-:W2:Y:S01]  /*0380*/  @!P0 LDG.E R16, desc[UR6][R6.64] ;  /* 0x0000000606108981 */ /* 0x000ea2000c1e1900 */
[----:B---3--:R-:W-:-:S03]  /*0390*/  @P1 LOP3.LUT R13, R13, R18, RZ, 0x3c, !PT ;  /* 0x000000120d0d1212 */ /* 0x008fc600078e3cff */
[----:B------:R-:W3:Y:S01]  /*03a0*/  @!P0 LDG.E R18, desc[UR6][R6.64+0x8] ;  /* 0x0000080606128981 */ /* 0x000ee2000c1e1900 */
[----:B----4-:R-:W-:-:S03]  /*03b0*/  @P2 LOP3.LUT R13, R13, R20, RZ, 0x3c, !PT ;  /* 0x000000140d0d2212 */ /* 0x010fc600078e3cff */
[----:B------:R-:W4:Y:S01]  /*03c0*/  @P1 LDG.E R20, desc[UR6][R6.64+0x14] ;  /* 0x0000140606141981 */ /* 0x000f22000c1e1900 */
[----:B------:R-:W-:-:S03]  /*03d0*/  @P3 LOP3.LUT R13, R13, R24, RZ, 0x3c, !PT ;  /* 0x000000180d0d3212 */ /* 0x000fc600078e3cff */
[----:B------:R-:W4:Y:S01]  /*03e0*/  @P5 LDG.E R24, desc[UR6][R6.64+0x74] ;  /* 0x0000740606185981 */ /* 0x000f22000c1e1900 */
[----:B------:R-:W-:-:S03]  /*03f0*/  @P4 LOP3.LUT R13, R13, R26, RZ, 0x3c, !PT ;  /* 0x0000001a0d0d4212 */ /* 0x000fc600078e3cff */
[----:B------:R-:W4:Y:S01]  /*0400*/  @P3 LDG.E R26, desc[UR6][R6.64+0x44] ;  /* 0x00004406061a3981 */ /* 0x000f22000c1e1900 */
[----:B------:R-:W-:-:S03]  /*0410*/  @!P0 LOP3.LUT R8, R8, R17, RZ, 0x3c, !PT ;  /* 0x0000001108088212 */ /* 0x000fc600078e3cff */
[----:B------:R-:W4:Y:S01]  /*0420*/  @P1 LDG.E R17, desc[UR6][R6.64+0x20] ;  /* 0x0000200606111981 */ /* 0x000f22000c1e1900 */
[----:B------:R-:W-:-:S03]  /*0430*/  @!P0 LOP3.LUT R12, R12, R19, RZ, 0x3c, !PT ;  /* 0x000000130c0c8212 */ /* 0x000fc600078e3cff */
[----:B------:R-:W4:Y:S01]  /*0440*/  @P2 LDG.E R19, desc[UR6][R6.64+0x2c] ;  /* 0x00002c0606132981 */ /* 0x000f22000c1e1900 */
[----:B------:R-:W-:-:S03]  /*0450*/  @P1 LOP3.LUT R8, R8, R21, RZ, 0x3c, !PT ;  /* 0x0000001508081212 */ /* 0x000fc600078e3cff */
[----:B------:R-:W4:Y:S01]  /*0460*/  @P2 LDG.E R21, desc[UR6][R6.64+0x34] ;  /* 0x0000340606152981 */ /* 0x000f22000c1e1900 */
[----:B--2---:R-:W-:-:S03]  /*0470*/  @!P0 LOP3.LUT R3, R3, R16, RZ, 0x3c, !PT ;  /* 0x0000001003038212 */ /* 0x004fc600078e3cff */
[----:B------:R-:W2:Y:S01]  /*0480*/  @P1 LDG.E R16, desc[UR6][R6.64+0x1c] ;  /* 0x00001c0606101981 */ /* 0x000ea2000c1e1900 */
[----:B---3--:R-:W-:-:S03]  /*0490*/  @!P0 LOP3.LUT R9, R9, R18, RZ, 0x3c, !PT ;  /* 0x0000001209098212 */ /* 0x008fc600078e3cff */
[----:B------:R-:W3:Y:S01]  /*04a0*/  @P2 LDG.E R18, desc[UR6][R6.64+0x28] ;  /* 0x0000280606122981 */ /* 0x000ee2000c1e1900 */
[----:B----4-:R-:W-:-:S03]  /*04b0*/  @P1 LOP3.LUT R3, R3, R20, RZ, 0x3c, !PT ;  /* 0x0000001403031212 */ /* 0x010fc600078e3cff */
[----:B------:R-:W4:Y:S01]  /*04c0*/  @P2 LDG.E R20, desc[UR6][R6.64+0x30] ;  /* 0x0000300606142981 */ /* 0x000f22000c1e1900 */
[----:B------:R-:W-:-:S03]  /*04d0*/  @P5 LOP3.LUT R13, R13, R24, RZ, 0x3c, !PT ;  /* 0x000000180d0d5212 */ /* 0x000fc600078e3cff */
[----:B------:R-:W4:Y:S01]  /*04e0*/  @P3 LDG.E R24, desc[UR6][R6.64+0x3c] ;  /* 0x00003c0606183981 */ /* 0x000f22000c1e1900 */
[----:B------:R-:W-:-:S03]  /*04f0*/  @P1 LOP3.LUT R12, R12, R17, RZ, 0x3c, !PT ;  /* 0x000000110c0c1212 */ /* 0x000fc600078e3cff */
[----:B------:R-:W4:Y:S01]  /*0500*/  @P3 LDG.E R17, desc[UR6][R6.64+0x48] ;  /* 0x0000480606113981 */ /* 0x000f22000c1e1900 */
[----:B------:R-:W-:-:S03]  /*0510*/  @P2 LOP3.LUT R8, R8, R19, RZ, 0x3c, !PT ;  /* 0x0000001308082212 */ /* 0x000fc600078e3cff */
[----:B------:R-:W4:Y:S01]  /*0520*/  @P4 LDG.E R19, desc[UR6][R6.64+0x54] ;  /* 0x0000540606134981 */ /* 0x000f22000c1e1900 */
[----:B------:R-:W-:Y:S02]  /*0530*/  @P2 LOP3.LUT R12, R12, R21, RZ, 0x3c, !PT ;  /* 0x000000150c0c2212 */ /* 0x000fe400078e3cff */
[----:B------:R-:W-:Y:S01]  /*0540*/  @P3 LOP3.LUT R8, R8, R23, RZ, 0x3c, !PT ;  /* 0x0000001708083212 */ /* 0x000fe200078e3cff */
[----:B------:R-:W4:Y:S04]  /*0550*/  @P4 LDG.E R21, desc[UR6][R6.64+0x5c] ;  /* 0x00005c0606154981 */ /* 0x000f28000c1e1900 */
[----:B------:R-:W4:Y:S01]  /*0560*/  @P5 LDG.E R23, desc[UR6][R6.64+0x68] ;  /* 0x0000680606175981 */ /* 0x000f22000c1e1900 */
[----:B--2---:R-:W-:-:S03]  /*0570*/  @P1 LOP3.LUT R9, R9, R16, RZ, 0x3c, !PT ;  /* 0x0000001009091212 */ /* 0x004fc600078e3cff */
[----:B------:R-:W2:Y:S01]  /*0580*/  @P4 LDG.E R16, desc[UR6][R6.64+0x50] ;  /* 0x0000500606104981 */ /* 0x000ea2000c1e1900 */
[----:B---3--:R-:W-:-:S03]  /*0590*/  @P2 LOP3.LUT R3, R3, R18, RZ, 0x3c, !PT ;  /* 0x0000001203032212 */ /* 0x008fc600078e3cff */
[----:B------:R-:W3:Y:S01]  /*05a0*/  @P4 LDG.E R18, desc[UR6][R6.64+0x58] ;  /* 0x0000580606124981 */ /* 0x000ee2000c1e1900 */
[----:B----4-:R-:W-:-:S03]  /*05b0*/  @P2 LOP3.LUT R9, R9, R20, RZ, 0x3c, !PT ;  /* 0x0000001409092212 */ /* 0x010fc600078e3cff */
[----:B------:R-:W4:Y:S01]  /*05c0*/  @P5 LDG.E R20, desc[UR6][R6.64+0x64] ;  /* 0x0000640606145981 */ /* 0x000f22000c1e1900 */
[----:B------:R-:W-:-:S03]  /*05d0*/  @P3 LOP3.LUT R3, R3, R24, RZ, 0x3c, !PT ;  /* 0x0000001803033212 */ /* 0x000fc600078e3cff */
[----:B------:R-:W4:Y:S01]  /*05e0*/  @P5 LDG.E R24, desc[UR6][R6.64+0x6c] ;  /* 0x00006c0606185981 */ /* 0x000f22000c1e1900 */
[----:B------:R-:W-:Y:S02]  /*05f0*/  LOP3.LUT P0, RZ, R22, 0x80, RZ, 0xc0, !PT ;  /* 0x0000008016ff7812 */ /* 0x000fe4000780c0ff */
[----:B------:R-:W-:Y:S02]  /*0600*/  @P3 LOP3.LUT R9, R9, R26, RZ, 0x3c, !PT ;  /* 0x0000001a09093212 */ /* 0x000fe400078e3cff */
[----:B------:R-:W-:Y:S02]  /*0610*/  @P3 LOP3.LUT R12, R12, R17, RZ, 0x3c, !PT ;  /* 0x000000110c0c3212 */ /* 0x000fe400078e3cff */
[----:B------:R-:W4:Y:S01]  /*0620*/  @P6 LDG.E R17, desc[UR6][R6.64+0x7c] ;  /* 0x00007c0606116981 */ /* 0x000f22000c1e1900 */
[----:B------:R-:W-:-:S03]  /*0630*/  @P4 LOP3.LUT R8, R8, R19, RZ, 0x3c, !PT ;  /* 0x0000001308084212 */ /* 0x000fc600078e3cff */
[----:B------:R-:W4:Y:S01]  /*0640*/  @P6 LDG.E R19, desc[UR6][R6.64+0x84] ;  /* 0x0000840606136981 */ /* 0x000f22000c1e1900 */
[----:B------:R-:W-:-:S03]  /*0650*/  @P4 LOP3.LUT R12, R12, R21, RZ, 0x3c, !PT ;  /* 0x000000150c0c4212 */ /* 0x000fc600078e3cff */
[----:B------:R-:W4:Y:S01]  /*0660*/  @P0 LDG.E R26, desc[UR6][R6.64+0x9c] ;  /* 0x00009c06061a0981 */ /* 0x000f22000c1e1900 */
[----:B------:R-:W-:-:S03]  /*0670*/  @P5 LOP3.LUT R8, R8, R23, RZ, 0x3c, !PT ;  /* 0x0000001708085212 */ /* 0x000fc600078e3cff */
        /* <DEDUP_REMOVED lines=10> */
[----:B------:R-:W-:Y:S02]  /*0720*/  @P5 LOP3.LUT R12, R12, R25, RZ, 0x3c, !PT ;  /* 0x000000190c0c5212 */ /* 0x000fe400078e3cff */
[----:B------:R-:W-:Y:S02]  /*0730*/  @P6 LOP3.LUT R13, R13, R28, RZ, 0x3c, !PT ;  /* 0x0000001c0d0d6212 */ /* 0x000fe400078e3cff */
[----:B------:R-:W-:Y:S02]  /*0740*/  @P6 LOP3.LUT R8, R8, R17, RZ, 0x3c, !PT ;  /* 0x0000001108086212 */ /* 0x000fe400078e3cff */
[----:B------:R-:W-:Y:S02]  /*0750*/  @P6 LOP3.LUT R12, R12, R19, RZ, 0x3c, !PT ;  /* 0x000000130c0c6212 */ /* 0x000fe400078e3cff */
[----:B------:R-:W-:Y:S02]  /*0760*/  @P0 LOP3.LUT R13, R13, R26, RZ, 0x3c, !PT ;  /* 0x0000001a0d0d0212 */ /* 0x000fe400078e3cff */
[----:B------:R-:W-:-:S02]  /*0770*/  @P0 LOP3.LUT R8, R8, R21, RZ, 0x3c, !PT ;  /* 0x0000001508080212 */ /* 0x000fc400078e3cff */
[----:B------:R-:W-:Y:S02]  /*0780*/  @P0 LOP3.LUT R12, R12, R23, RZ, 0x3c, !PT ;  /* 0x000000170c0c0212 */ /* 0x000fe400078e3cff */
[----:B--2---:R-:W-:Y:S02]  /*0790*/  @P6 LOP3.LUT R3, R3, R16, RZ, 0x3c, !PT ;  /* 0x0000001003036212 */ /* 0x004fe400078e3cff */
[----:B---3--:R-:W-:Y:S02]  /*07a0*/  @P6 LOP3.LUT R9, R9, R18, RZ, 0x3c, !PT ;  /* 0x0000001209096212 */ /* 0x008fe400078e3cff */
[----:B----4-:R-:W-:Y:S02]  /*07b0*/  @P0 LOP3.LUT R3, R3, R20, RZ, 0x3c, !PT ;  /* 0x0000001403030212 */ /* 0x010fe400078e3cff */
[----:B------:R-:W-:Y:S02]  /*07c0*/  @P0 LOP3.LUT R9, R9, R24, RZ, 0x3c, !PT ;  /* 0x0000001809090212 */ /* 0x000fe400078e3cff */
[----:B------:R-:W-:-:S13]  /*07d0*/  R2P PR, R22.B1, 0x7f ;  /* 0x0000007f16007804 */ /* 0x000fda0000001000 */
[----:B------:R-:W2:Y:S04]  /*07e0*/  @P0 LDG.E R18, desc[UR6][R6.64+0xa0] ;  /* 0x0000a00606120981 */ /* 0x000ea8000c1e1900 */
[----:B------:R-:W3:Y:S04]  /*07f0*/  @P0 LDG.E R19, desc[UR6][R6.64+0xa4] ;  /* 0x0000a40606130981 */ /* 0x000ee8000c1e1900 */
[----:B------:R-:W4:Y:S04]  /*0800*/  @P0 LDG.E R20, desc[UR6][R6.64+0xa8] ;  /* 0x0000a80606140981 */ /* 0x000f28000c1e1900 */
[----:B------:R-:W4:Y:S04]  /*0810*/  @P0 LDG.E R21, desc[UR6][R6.64+0xac] ;  /* 0x0000ac0606150981 */ /* 0x000f28000c1e1900 */
[----:B------:R-:W4:Y:S04]  /*0820*/  @P0 LDG.E R24, desc[UR6][R6.64+0xb0] ;  /* 0x0000b00606180981 */ /* 0x000f28000c1e1900 */
[----:B------:R-:W4:Y:S04]  /*0830*/  @P1 LDG.E R16, desc[UR6][R6.64+0xbc] ;  /* 0x0000bc0606101981 */ /* 0x000f28000c1e1900 */
[----:B------:R-:W4:Y:S04]  /*0840*/  @P1 LDG.E R26, desc[UR6][R6.64+0xb4] ;  /* 0x0000b406061a1981 */ /* 0x000f28000c1e1900 */
        /* <DEDUP_REMOVED lines=11> */
[----:B------:R-:W-:Y:S01]  /*0900*/  LOP3.LUT P0, RZ, R22, 0x8000, RZ, 0xc0, !PT ;  /* 0x0000800016ff7812 */ /* 0x000fe2000780c0ff */
[----:B------:R-:W4:Y:S01]  /*0910*/  @P2 LDG.E R24, desc[UR6][R6.64+0xd8] ;  /* 0x0000d80606182981 */ /* 0x000f22000c1e1900 */
[----:B------:R-:W-:-:S03]  /*0920*/  @P1 LOP3.LUT R9, R9, R16, RZ, 0x3c, !PT ;  /* 0x0000001009091212 */ /* 0x000fc600078e3cff */
[----:B------:R-:W4:Y:S01]  /*0930*/  @P2 LDG.E R22, desc[UR6][R6.64+0xd0] ;  /* 0x0000d00606162981 */ /* 0x000f22000c1e1900 */
[----:B------:R-:W-:-:S03]  /*0940*/  @P1 LOP3.LUT R3, R3, R26, RZ, 0x3c, !PT ;  /* 0x0000001a03031212 */ /* 0x000fc600078e3cff */
[----:B------:R-:W4:Y:S01]  /*0950*/  @P3 LDG.E R16, desc[UR6][R6.64+0xe4] ;  /* 0x0000e40606103981 */ /* 0x000f22000c1e1900 */
[----:B------:R-:W-:-:S03]  /*0960*/  @P1 LOP3.LUT R8, R8, R23, RZ, 0x3c, !PT ;  /* 0x0000001708081212 */ /* 0x000fc600078e3cff */
[----:B------:R-:W4:Y:S01]  /*0970*/  @P3 LDG.E R26, desc[UR6][R6.64+0xdc] ;  /* 0x0000dc06061a3981 */ /* 0x000f22000c1e1900 */
[----:B------:R-:W-:-:S03]  /*0980*/  @P1 LOP3.LUT R12, R12, R17, RZ, 0x3c, !PT ;  /* 0x000000110c0c1212 */ /* 0x000fc600078e3cff */
        /* <DEDUP_REMOVED lines=43> */
[----:B------:R-:W-:-:S04]  /*0c40*/  UIADD3 UR4, UPT, UPT, UR4, 0x10, URZ ;  /* 0x0000001004047890 */ /* 0x000fc8000fffe0ff */
[----:B------:R-:W-:Y:S01]  /*0c50*/  UISETP.NE.AND UP0, UPT, UR4, 0x20, UPT ;  /* 0x000000200400788c */ /* 0x000fe2000bf05270 */
[----:B--2---:R-:W-:Y:S02]  /*0c60*/  @P5 LOP3.LUT R13, R13, R18, RZ, 0x3c, !PT ;  /* 0x000000120d0d5212 */ /* 0x004fe400078e3cff */
[----:B---3--:R-:W-:Y:S02]  /*0c70*/  @P6 LOP3.LUT R8, R8, R19, RZ, 0x3c, !PT ;  /* 0x0000001308086212 */ /* 0x008fe400078e3cff */
[----:B----4-:R-:W-:Y:S02]  /*0c80*/  @P6 LOP3.LUT R3, R3, R20, RZ, 0x3c, !PT ;  /* 0x0000001403036212 */ /* 0x010fe400078e3cff */
[----:B------:R-:W-:Y:S02]  /*0c90*/  @P6 LOP3.LUT R12, R12, R21, RZ, 0x3c, !PT ;  /* 0x000000150c0c6212 */ /* 0x000fe400078e3cff */
[----:B------:R-:W-:Y:S02]  /*0ca0*/  @P6 LOP3.LUT R9, R9, R22, RZ, 0x3c, !PT ;  /* 0x0000001609096212 */ /* 0x000fe400078e3cff */
[----:B------:R-:W-:-:S02]  /*0cb0*/  @P6 LOP3.LUT R13, R13, R16, RZ, 0x3c, !PT ;  /* 0x000000100d0d6212 */ /* 0x000fc400078e3cff */
[----:B------:R-:W-:Y:S02]  /*0cc0*/  @P0 LOP3.LUT R3, R3, R24, RZ, 0x3c, !PT ;  /* 0x0000001803030212 */ /* 0x000fe400078e3cff */
[----:B------:R-:W-:Y:S02]  /*0cd0*/  @P0 LOP3.LUT R13, R13, R28, RZ, 0x3c, !PT ;  /* 0x0000001c0d0d0212 */ /* 0x000fe400078e3cff */
[----:B------:R-:W-:Y:S02]  /*0ce0*/  @P0 LOP3.LUT R9, R9, R26, RZ, 0x3c, !PT ;  /* 0x0000001a09090212 */ /* 0x000fe400078e3cff */
[----:B------:R-:W-:Y:S02]  /*0cf0*/  @P0 LOP3.LUT R12, R12, R23, RZ, 0x3c, !PT ;  /* 0x000000170c0c0212 */ /* 0x000fe400078e3cff */
[----:B------:R-:W-:Y:S01]  /*0d00*/  @P0 LOP3.LUT R8, R8, R17, RZ, 0x3c, !PT ;  /* 0x0000001108080212 */ /* 0x000fe200078e3cff */
[----:B------:R-:W-:Y:S06]  /*0d10*/  BRA.U UP0, `(.L_x_4) ;  /* 0xfffffff500487547 */ /* 0x000fec000b83ffff */
[----:B------:R-:W-:-:S05]  /*0d20*/  VIADD R0, R0, 0x1 ;  /* 0x0000000100007836 */ /* 0x000fca0000000000 */
[----:B------:R-:W-:-:S13]  /*0d30*/  ISETP.NE.AND P0, PT, R0, 0x5, PT ;  /* 0x000000050000780c */ /* 0x000fda0003f05270 */
[----:B------:R-:W-:Y:S05]  /*0d40*/  @P0 BRA `(.L_x_5) ;  /* 0xfffffff400300947 */ /* 0x000fea000383ffff */
[----:B------:R-:W-:Y:S01]  /*0d50*/  LOP3.LUT R0, R14, 0x3, RZ, 0xc0, !PT ;  /* 0x000000030e007812 */ /* 0x000fe200078ec0ff */
[----:B------:R0:W-:Y:S03]  /*0d60*/  STL [R1+0x4], R3 ;  /* 0x0000040301007387 */ /* 0x0001e60000100800 */
[----:B------:R-:W-:Y:S01]  /*0d70*/  ISETP.NE.U32.AND P0, PT, R0, 0x1, PT ;  /* 0x000000010000780c */ /* 0x000fe20003f05070 */
[----:B------:R0:W-:Y:S03]  /*0d80*/  STL.64 [R1+0x8], R8 ;  /* 0x0000080801007387 */ /* 0x0001e60000100a00 */
[----:B------:R-:W-:Y:S01]  /*0d90*/  ISETP.NE.AND.EX P0, PT, RZ, RZ, PT, P0 ;  /* 0x000000ffff00720c */ /* 0x000fe20003f05300 */
[----:B------:R0:W-:-:S12]  /*0da0*/  STL.64 [R1+0x10], R12 ;  /* 0x0000100c01007387 */ /* 0x0001d80000100a00 */
[----:B0-----:R-:W-:Y:S05]  /*0db0*/  @!P0 BRA `(.L_x_3) ;  /* 0x0000001800088947 */ /* 0x001fea0003800000 */
[----:B------:R-:W-:Y:S01]  /*0dc0*/  UMOV UR4, URZ ;  /* 0x000000ff00047c82 */ /* 0x000fe20008000000 */
[----:B------:R-:W-:Y:S01]  /*0dd0*/  UMOV UR5, URZ ;  /* 0x000000ff00057c82 */ /* 0x000fe20008000000 */
[----:B------:R-:W-:Y:S02]  /*0de0*/  IMAD.MOV.U32 R0, RZ, RZ, RZ ;  /* 0x000000ffff007224 */ /* 0x000fe400078e00ff */
[----:B------:R-:W-:Y:S02]  /*0df0*/  IMAD.MOV.U32 R3, RZ, RZ, RZ ;  /* 0x000000ffff037224 */ /* 0x000fe400078e00ff */
[----:B------:R-:W-:Y:S02]  /*0e00*/  IMAD.U32 R8, RZ, RZ, UR4 ;  /* 0x00000004ff087e24 */ /* 0x000fe4000f8e00ff */
[----:B------:R-:W-:Y:S02]  /*0e10*/  IMAD.U32 R9, RZ, RZ, UR5 ;  /* 0x00000005ff097e24 */ /* 0x000fe4000f8e00ff */
[----:B------:R-:W-:-:S02]  /*0e20*/  IMAD.U32 R12, RZ, RZ, UR4 ;  /* 0x00000004ff0c7e24 */ /* 0x000fc4000f8e00ff */
[----:B------:R-:W-:-:S07]  /*0e30*/  IMAD.U32 R13, RZ, RZ, UR5 ;  /* 0x00000005ff0d7e24 */ /* 0x000fce000f8e00ff */
.L_x_7:
[----:B------:R-:W-:-:S06]  /*0e40*/  IMAD R15, R0, 0x4, R1 ;  /* 0x00000004000f7824 */ /* 0x000fcc00078e0201 */
[----:B------:R-:W5:Y:S01]  /*0e50*/  LDL R15, [R15+0x4] ;  /* 0x000004000f0f7983 */ /* 0x000f620000100800 */
[----:B------:R-:W-:-:S05]  /*0e60*/  UMOV UR4, URZ ;  /* 0x000000ff00047c82 */ /* 0x000fca0008000000 */
.L_x_6:
        /* <DEDUP_REMOVED lines=183> */
[----:B0-----:R-:W-:Y:S05]  /*19e0*/  @P0 BRA `(.L_x_3) ;  /* 0x0000000800fc0947 */ /* 0x001fea0003800000 */
        /* <DEDUP_REMOVED lines=8> */
.L_x_9:
[----:B------:R-:W-:-:S06]  /*1a70*/  IMAD R15, R0, 0x4, R1 ;  /* 0x00000004000f7824 */ /* 0x000fcc00078e0201 */
[----:B------:R-:W5:Y:S01]  /*1a80*/  LDL R15, [R15+0x4] ;  /* 0x000004000f0f7983 */ /* 0x000f620000100800 */
[----:B------:R-:W-:-:S05]  /*1a90*/  UMOV UR4, URZ ;  /* 0x000000ff00047c82 */ /* 0x000fca0008000000 */
.L_x_8:
        /* <DEDUP_REMOVED lines=177> */
[----:B------:R0:W-:Y:S04]  /*25b0*/  STL [R1+0x4], R3 ;  /* 0x0000040301007387 */ /* 0x0001e80000100800 */
[----:B------:R0:W-:Y:S04]  /*25c0*/  STL.64 [R1+0x8], R8 ;  /* 0x0000080801007387 */ /* 0x0001e80000100a00 */
[----:B------:R0:W-:Y:S02]  /*25d0*/  STL.64 [R1+0x10], R12 ;  /* 0x0000100c01007387 */ /* 0x0001e40000100a00 */
.L_x_3:
[----:B------:R-:W-:Y:S05]  /*25e0*/  BSYNC.RECONVERGENT B1 ;  /* 0x0000000000017941 */ /* 0x000fea0003800200 */
.L_x_2:
[----:B------:R-:W-:Y:S01]  /*25f0*/  ISETP.GT.U32.AND P0, PT, R14, 0x3, PT ;  /* 0x000000030e00780c */ /* 0x000fe20003f04070 */
[----:B------:R-:W-:Y:S01]  /*2600*/  VIADD R10, R10, 0x1 ;  /* 0x000000010a0a7836 */ /* 0x000fe20000000000 */
[--C-:B------:R-:W-:Y:S02]  /*2610*/  SHF.R.U64 R14, R14, 0x2, R11.reuse ;  /* 0x000000020e0e7819 */ /* 0x100fe4000000120b */
[----:B------:R-:W-:Y:S02]  /*2620*/  ISETP.GT.U32.AND.EX P0, PT, R11, RZ, PT, P0 ;  /* 0x000000ff0b00720c */ /* 0x000fe40003f04100 */
[----:B------:R-:W-:-:S11]  /*2630*/  SHF.R.U32.HI R11, RZ, 0x2, R11 ;  /* 0x00000002ff0b7819 */ /* 0x000fd6000001160b */
[----:B------:R-:W-:Y:S05]  /*2640*/  @P0 BRA `(.L_x_10) ;  /* 0xffffffd800c40947 */ /* 0x000fea000383ffff */
.L_x_1:
[----:B------:R-:W-:Y:S05]  /*2650*/  BSYNC.RECONVERGENT B0 ;  /* 0x0000000000007941 */ /* 0x000fea0003800200 */
.L_x_0:
[----:B------:R2:W-:Y:S01]  /*2660*/  STL.64 [R1+0x30], RZ ;  /* 0x000030ff01007387 */ /* 0x0005e20000100a00 */
[----:B------:R-:W3:Y:S01]  /*2670*/  LDC.64 R4, c[0x0][0x390] ;  /* 0x0000e400ff047b82 */ /* 0x000ee20000000a00 */
[----:B------:R-:W-:Y:S01]  /*2680*/  IMAD.MOV.U32 R7, RZ, RZ, R8 ;  /* 0x000000ffff077224 */ /* 0x000fe200078e0008 */
[----:B------:R-:W-:Y:S01]  /*2690*/  UMOV UR4, URZ ;  /* 0x000000ff00047c82 */ /* 0x000fe20008000000 */
[----:B------:R2:W-:Y:S01]  /*26a0*/  STL.64 [R1+0x38], RZ ;  /* 0x000038ff01007387 */ /* 0x0005e20000100a00 */
[----:B------:R-:W-:-:S03]  /*26b0*/  IMAD.MOV.U32 R11, RZ, RZ, R12 ;  /* 0x000000ffff0b7224 */ /* 0x000fc600078e000c */
[----:B------:R2:W-:Y:S04]  /*26c0*/  STL.64 [R1+0x40], RZ ;  /* 0x000040ff01007387 */ /* 0x0005e80000100a00 */
[----:B------:R2:W-:Y:S04]  /*26d0*/  STL.64 [R1+0x48], RZ ;  /* 0x000048ff01007387 */ /* 0x0005e80000100a00 */
[----:B------:R2:W-:Y:S04]  /*26e0*/  STL.64 [R1+0x50], RZ ;  /* 0x000050ff01007387 */ /* 0x0005e80000100a00 */
[----:B------:R2:W-:Y:S02]  /*26f0*/  STL.64 [R1+0x58], RZ ;  /* 0x000058ff01007387 */ /* 0x0005e40000100a00 */
.L_x_21:
[----:B------:R-:W-:Y:S02]  /*2700*/  SHF.R.U32.HI R0, RZ, 0x2, R3 ;  /* 0x00000002ff007819 */ /* 0x000fe40000011603 */
[----:B01----:R-:W-:Y:S02]  /*2710*/  SHF.R.U32.HI R8, RZ, 0x2, R7 ;  /* 0x00000002ff087819 */ /* 0x003fe40000011607 */
[----:B------:R-:W-:Y:S01]  /*2720*/  LOP3.LUT R0, R0, R3, RZ, 0x3c, !PT ;  /* 0x0000000300007212 */ /* 0x000fe200078e3cff */
[----:B------:R-:W-:Y:S01]  /*2730*/  IMAD.SHL.U32 R3, R13, 0x10, RZ ;  /* 0x000000100d037824 */ /* 0x000fe200078e00ff */
[----:B------:R-:W-:-:S03]  /*2740*/  LOP3.LUT R8, R8, R7, RZ, 0x3c, !PT ;  /* 0x0000000708087212 */ /* 0x000fc600078e3cff */
[----:B------:R-:W-:-:S05]  /*2750*/  IMAD.SHL.U32 R6, R0, 0x2, RZ ;  /* 0x0000000200067824 */ /* 0x000fca00078e00ff */
[----:B------:R-:W-:Y:S01]  /*2760*/  LOP3.LUT R6, R0, R6, R3, 0x96, !PT ;  /* 0x0000000600067212 */ /* 0x000fe200078e9603 */
[----:B------:R-:W-:-:S03]  /*2770*/  IMAD.SHL.U32 R0, R8, 0x2, RZ ;  /* 0x0000000208007824 */ /* 0x000fc600078e00ff */
[----:B------:R-:W-:-:S04]  /*2780*/  LOP3.LUT R15, R6, R13, RZ, 0x3c, !PT ;  /* 0x0000000d060f7212 */ /* 0x000fc800078e3cff */
[----:B------:R-:W-:Y:S01]  /*2790*/  IADD3 R10, PT, PT, R2, 0x587c5, R15 ;  /* 0x000587c5020a7810 */ /* 0x000fe20007ffe00f */
[----:B------:R-:W-:-:S05]  /*27a0*/  IMAD.SHL.U32 R3, R15, 0x10, RZ ;  /* 0x000000100f037824 */ /* 0x000fca00078e00ff */
[----:B------:R-:W-:Y:S01]  /*27b0*/  LOP3.LUT R8, R8, R0, R3, 0x96, !PT ;  /* 0x0000000008087212 */ /* 0x000fe200078e9603 */
[----:B------:R-:W-:-:S03]  /*27c0*/  IMAD.HI.U32 R0, R10, -0x55555555, RZ ;  /* 0xaaaaaaab0a007827 */ /* 0x000fc600078e00ff */
[----:B------:R-:W-:Y:S02]  /*27d0*/  LOP3.LUT R27, R8, R15, RZ, 0x3c, !PT ;  /* 0x0000000f081b7212 */ /* 0x000fe400078e3cff */
[----:B------:R-:W-:-:S03]  /*27e0*/  SHF.R.U32.HI R3, RZ, 0x2, R0 ;  /* 0x00000002ff037819 */ /* 0x000fc60000011600 */
[----:B------:R-:W-:Y:S02]  /*27f0*/  IMAD.IADD R0, R27, 0x1, -R2 ;  /* 0x000000011b007824 */ /* 0x000fe400078e0a02 */
[----:B------:R-:W-:-:S03]  /*2800*/  IMAD R10, R3, -0x6, R10 ;  /* 0xfffffffa030a7824 */ /* 0x000fc600078e020a */
[----:B------:R-:W-:-:S05]  /*2810*/  LOP3.LUT R25, R0, 0x1, RZ, 0xc0, !PT ;  /* 0x0000000100197812 */ /* 0x000fca00078ec0ff */
[----:B------:R-:W-:-:S04]  /*2820*/  IMAD R25, R10, 0x2, R25 ;  /* 0x000000020a197824 */ /* 0x000fc800078e0219 */
[----:B------:R-:W-:-:S04]  /*2830*/  IMAD R7, R25, 0x6, RZ ;  /* 0x0000000619077824 */ /* 0x000fc800078e02ff */
[----:B---3--:R-:W-:-:S05]  /*2840*/  IMAD.WIDE.U32 R6, R7, 0x4, R4 ;  /* 0x0000000407067825 */ /* 0x008fca00078e0004 */
[----:B------:R-:W3:Y:S01]  /*2850*/  LDG.E R14, desc[UR6][R6.64] ;  /* 0x00000006060e7981 */ /* 0x000ee2000c1e1900 */
[----:B------:R-:W-:Y:S01]  /*2860*/  SHF.R.U32.HI R0, RZ, 0x2, R9 ;  /* 0x00000002ff007819 */ /* 0x000fe20000011609 */
[----:B------:R-:W-:Y:S01]  /*2870*/  IMAD.SHL.U32 R3, R27, 0x10, RZ ;  /* 0x000000101b037824 */ /* 0x000fe200078e00ff */
[----:B------:R-:W-:Y:S01]  /*2880*/  BSSY.RECONVERGENT B0, `(.L_x_11) ;  /* 0x0000026000007945 */ /* 0x000fe20003800200 */
[----:B------:R-:W-:Y:S01]  /*2890*/  IMAD.MOV.U32 R12, RZ, RZ, 0x2f800000 ;  /* 0x2f800000ff0c7424 */ /* 0x000fe200078e00ff */
[----:B------:R-:W-:Y:S01]  /*28a0*/  LOP3.LUT R0, R0, R9, RZ, 0x3c, !PT ;  /* 0x0000000900007212 */ /* 0x000fe200078e3cff */
[----:B------:R-:W-:-:S04]  /*28b0*/  IMAD.MOV.U32 R23, RZ, RZ, RZ ;  /* 0x000000ffff177224 */ /* 0x000fc800078e00ff */
[----:B------:R-:W-:-:S05]  /*28c0*/  IMAD.SHL.U32 R8, R0, 0x2, RZ ;  /* 0x0000000200087824 */ /* 0x000fca00078e00ff */
[----:B------:R-:W-:-:S04]  /*28d0*/  LOP3.LUT R8, R0, R8, R3, 0x96, !PT ;  /* 0x0000000800087212 */ /* 0x000fc800078e9603 */
[----:B------:R-:W-:-:S04]  /*28e0*/  LOP3.LUT R19, R8, R27, RZ, 0x3c, !PT ;  /* 0x0000001b08137212 */ /* 0x000fc800078e3cff */
[----:B------:R-:W-:-:S04]  /*28f0*/  IADD3 R0, PT, PT, R2, 0x10974f, R19 ;  /* 0x0010974f02007810 */ /* 0x000fc80007ffe013 */
[----:B------:R-:W-:-:S05]  /*2900*/  I2FP.F32.U32 R3, R0 ;  /* 0x0000000000037245 */ /* 0x000fca0000201000 */
[----:B------:R-:W-:-:S05]  /*2910*/  FFMA R9, R3, R12, 1.1641532182693481445e-10 ;  /* 0x2f00000003097423 */ /* 0x000fca000000000c */
[----:B---3--:R-:W-:-:S13]  /*2920*/  FSETP.GTU.AND P0, PT, R9, R14, PT ;  /* 0x0000000e0900720b */ /* 0x008fda0003f0c000 */
[----:B------:R-:W-:Y:S05]  /*2930*/  @!P0 BRA `(.L_x_12) ;  /* 0x0000000000688947 */ /* 0x000fea0003800000 */
[----:B------:R-:W3:Y:S01]  /*2940*/  LDG.E R3, desc[UR6][R6.64+0x4] ;  /* 0x0000040606037981 */ /* 0x000ee2000c1e1900 */
[----:B------:R-:W-:Y:S01]  /*2950*/  FADD R0, RZ, R14 ;  /* 0x0000000eff007221 */ /* 0x000fe20000000000 */
[----:B------:R-:W-:-:S03]  /*2960*/  IMAD.MOV.U32 R23, RZ, RZ, 0x1 ;  /* 0x00000001ff177424 */ /* 0x000fc600078e00ff */
[----:B---3--:R-:W-:-:S05]  /*2970*/  FADD R3, R0, R3 ;  /* 0x0000000300037221 */ /* 0x008fca0000000000 */
[----:B------:R-:W-:-:S13]  /*2980*/  FSETP.GTU.AND P0, PT, R9, R3, PT ;  /* 0x000000030900720b */ /* 0x000fda0003f0c000 */
[----:B------:R-:W-:Y:S05]  /*2990*/  @!P0 BRA `(.L_x_12) ;  /* 0x0000000000508947 */ /* 0x000fea0003800000 */
[----:B------:R-:W3:Y:S01]  /*29a0*/  LDG.E R0, desc[UR6][R6.64+0x8] ;  /* 0x0000080606007981 */ /* 0x000ee2000c1e1900 */
[----:B------:R-:W-:Y:S02]  /*29b0*/  IMAD.MOV.U32 R23, RZ, RZ, 0x2 ;  /* 0x00000002ff177424 */ /* 0x000fe400078e00ff */
        /* <DEDUP_REMOVED lines=17> */
[----:B------:R-:W-:-:S07]  /*2ad0*/  @P0 IMAD.MOV.U32 R23, RZ, RZ, RZ ;  /* 0x000000ffff170224 */ /* 0x000fce00078e00ff */
.L_x_12:
[----:B------:R-:W-:Y:S05]  /*2ae0*/  BSYNC.RECONVERGENT B0 ;  /* 0x0000000000007941 */ /* 0x000fea0003800200 */
.L_x_11:
[----:B------:R-:W-:Y:S01]  /*2af0*/  SHF.R.U32.HI R0, RZ, 0x2, R11 ;  /* 0x00000002ff007819 */ /* 0x000fe2000001160b */
[----:B------:R-:W-:-:S03]  /*2b00*/  IMAD.SHL.U32 R3, R19, 0x10, RZ ;  /* 0x0000001013037824 */ /* 0x000fc600078e00ff */
[----:B------:R-:W-:-:S05]  /*2b10*/  LOP3.LUT R0, R0, R11, RZ, 0x3c, !PT ;  /* 0x0000000b00007212 */ /* 0x000fca00078e3cff */
[----:B------:R-:W-:-:S05]  /*2b20*/  IMAD.SHL.U32 R6, R0, 0x2, RZ ;  /* 0x0000000200067824 */ /* 0x000fca00078e00ff */
[----:B------:R-:W-:-:S04]  /*2b30*/  LOP3.LUT R6, R0, R6, R3, 0x96, !PT ;  /* 0x0000000600067212 */ /* 0x000fc800078e9603 */
[----:B------:R-:W-:-:S05]  /*2b40*/  LOP3.LUT R3, R6, R19, RZ, 0x3c, !PT ;  /* 0x0000001306037212 */ /* 0x000fca00078e3cff */
[----:B------:R-:W-:-:S05]  /*2b50*/  IMAD.IADD R0, R3, 0x1, -R2 ;  /* 0x0000000103007824 */ /* 0x000fca00078e0a02 */
[----:B------:R-:W-:-:S05]  /*2b60*/  LOP3.LUT R0, R0, 0x1, RZ, 0xc0, !PT ;  /* 0x0000000100007812 */ /* 0x000fca00078ec0ff */
[----:B------:R-:W-:-:S04]  /*2b70*/  IMAD R21, R23, 0x2, R0 ;  /* 0x0000000217157824 */ /* 0x000fc800078e0200 */
[----:B------:R-:W-:-:S04]  /*2b80*/  IMAD R7, R21, 0x6, RZ ;  /* 0x0000000615077824 */ /* 0x000fc800078e02ff */
[----:B------:R-:W-:-:S05]  /*2b90*/  IMAD.WIDE.U32 R6, R7, 0x4, R4 ;  /* 0x0000000407067825 */ /* 0x000fca00078e0004 */
[----:B------:R-:W3:Y:S01]  /*2ba0*/  LDG.E R11, desc[UR6][R6.64] ;  /* 0x00000006060b7981 */ /* 0x000ee2000c1e1900 */
[----:B------:R-:W-:Y:S01]  /*2bb0*/  SHF.R.U32.HI R0, RZ, 0x2, R13 ;  /* 0x00000002ff007819 */ /* 0x000fe2000001160d */
[----:B------:R-:W-:Y:S01]  /*2bc0*/  IMAD.SHL.U32 R9, R3, 0x10, RZ ;  /* 0x0000001003097824 */ /* 0x000fe200078e00ff */
[----:B------:R-:W-:Y:S02]  /*2bd0*/  BSSY.RECONVERGENT B0, `(.L_x_13) ;  /* 0x0000025000007945 */ /* 0x000fe40003800200 */
[----:B------:R-:W-:-:S05]  /*2be0*/  LOP3.LUT R0, R0, R13, RZ, 0x3c, !PT ;  /* 0x0000000d00007212 */ /* 0x000fca00078e3cff */
[----:B------:R-:W-:-:S05]  /*2bf0*/  IMAD.SHL.U32 R8, R0, 0x2, RZ ;  /* 0x0000000200087824 */ /* 0x000fca00078e00ff */
[----:B------:R-:W-:-:S04]  /*2c00*/  LOP3.LUT R8, R0, R8, R9, 0x96, !PT ;  /* 0x0000000800087212 */ /* 0x000fc800078e9609 */
[----:B------:R-:W-:Y:S01]  /*2c10*/  LOP3.LUT R17, R8, R3, RZ, 0x3c, !PT ;  /* 0x0000000308117212 */ /* 0x000fe200078e3cff */
[----:B------:R-:W-:-:S03]  /*2c20*/  IMAD.MOV.U32 R8, RZ, RZ, RZ ;  /* 0x000000ffff087224 */ /* 0x000fc600078e00ff */
[----:B------:R-:W-:-:S04]  /*2c30*/  IADD3 R0, PT, PT, R2, 0x1ba6d9, R17 ;  /* 0x001ba6d902007810 */ /* 0x000fc80007ffe011 */
[----:B------:R-:W-:-:S05]  /*2c40*/  I2FP.F32.U32 R9, R0 ;  /* 0x0000000000097245 */ /* 0x000fca0000201000 */
[----:B------:R-:W-:-:S05]  /*2c50*/  FFMA R0, R9, R12, 1.1641532182693481445e-10 ;  /* 0x2f00000009007423 */ /* 0x000fca000000000c */
[----:B---3--:R-:W-:-:S13]  /*2c60*/  FSETP.GTU.AND P0, PT, R0, R11, PT ;  /* 0x0000000b0000720b */ /* 0x008fda0003f0c000 */
[----:B------:R-:W-:Y:S05]  /*2c70*/  @!P0 BRA `(.L_x_14) ;  /* 0x0000000000688947 */ /* 0x000fea0003800000 */
[----:B------:R-:W3:Y:S01]  /*2c80*/  LDG.E R9, desc[UR6][R6.64+0x4] ;  /* 0x0000040606097981 */ /* 0x000ee2000c1e1900 */
[----:B------:R-:W-:-:S04]  /*2c90*/  FADD R8, RZ, R11 ;  /* 0x0000000bff087221 */ /* 0x000fc80000000000 */
[----:B---3--:R-:W-:Y:S01]  /*2ca0*/  FADD R9, R8, R9 ;  /* 0x0000000908097221 */ /* 0x008fe20000000000 */
[----:B------:R-:W-:-:S04]  /*2cb0*/  IMAD.MOV.U32 R8, RZ, RZ, 0x1 ;  /* 0x00000001ff087424 */ /* 0x000fc800078e00ff */
[----:B------:R-:W-:-:S13]  /*2cc0*/  FSETP.GTU.AND P0, PT, R0, R9, PT ;  /* 0x000000090000720b */ /* 0x000fda0003f0c000 */
[----:B------:R-:W-:Y:S05]  /*2cd0*/  @!P0 BRA `(.L_x_14) ;  /* 0x0000000000508947 */ /* 0x000fea0003800000 */
[----:B------:R-:W3:Y:S02]  /*2ce0*/  LDG.E R8, desc[UR6][R6.64+0x8] ;  /* 0x0000080606087981 */ /* 0x000ee4000c1e1900 */
        /* <DEDUP_REMOVED lines=14> */
[----:B------:R-:W3:Y:S01]  /*2dd0*/  LDG.E R6, desc[UR6][R6.64+0x14] ;  /* 0x0000140606067981 */ /* 0x000ee2000c1e1900 */
[----:B------:R-:W-:Y:S02]  /*2de0*/  IMAD.MOV.U32 R8, RZ, RZ, 0x5 ;  /* 0x00000005ff087424 */ /* 0x000fe400078e00ff */
[----:B---3--:R-:W-:-:S05]  /*2df0*/  FADD R9, R9, R6 ;  /* 0x0000000609097221 */ /* 0x008fca0000000000 */
[----:B------:R-:W-:-:S13]  /*2e00*/  FSETP.GTU.AND P0, PT, R0, R9, PT ;  /* 0x000000090000720b */ /* 0x000fda0003f0c000 */
[----:B------:R-:W-:-:S07]  /*2e10*/  @P0 IMAD.MOV.U32 R8, RZ, RZ, RZ ;  /* 0x000000ffff080224 */ /* 0x000fce00078e00ff */
.L_x_14:
[----:B------:R-:W-:Y:S05]  /*2e20*/  BSYNC.RECONVERGENT B0 ;  /* 0x0000000000007941 */ /* 0x000fea0003800200 */
.L_x_13:
        /* <DEDUP_REMOVED lines=18> */
[----:B------:R-:W-:-:S04]  /*2f50*/  LOP3.LUT R11, R0, R9, RZ, 0x3c, !PT ;  /* 0x00000009000b7212 */ /* 0x000fc800078e3cff */
[----:B------:R-:W-:-:S04]  /*2f60*/  IADD3 R0, PT, PT, R2, 0x26b663, R11 ;  /* 0x0026b66302007810 */ /* 0x000fc80007ffe00b */
[----:B------:R-:W-:Y:S01]  /*2f70*/  I2FP.F32.U32 R13, R0 ;  /* 0x00000000000d7245 */ /* 0x000fe20000201000 */
[----:B------:R-:W-:-:S04]  /*2f80*/  IMAD.MOV.U32 R0, RZ, RZ, RZ ;  /* 0x000000ffff007224 */ /* 0x000fc800078e00ff */
        /* <DEDUP_REMOVED lines=29> */
.L_x_16:
[----:B------:R-:W-:Y:S05]  /*3160*/  BSYNC.RECONVERGENT B0 ;  /* 0x0000000000007941 */ /* 0x000fea0003800200 */
.L_x_15:
        /* <DEDUP_REMOVED lines=13> */
[----:B------:R-:W-:Y:S01]  /*3240*/  BSSY.RECONVERGENT B0, `(.L_x_17) ;  /* 0x0000026000007945 */ /* 0x000fe20003800200 */
[----:B------:R-:W-:Y:S02]  /*3250*/  IMAD.MOV.U32 R29, RZ, RZ, RZ ;  /* 0x000000ffff1d7224 */ /* 0x000fe400078e00ff */
[----:B------:R-:W-:Y:S01]  /*3260*/  LOP3.LUT R16, R16, R3, RZ, 0x3c, !PT ;  /* 0x0000000310107212 */ /* 0x000fe200078e3cff */
[----:B------:R-:W-:-:S04]  /*3270*/  IMAD.SHL.U32 R3, R13, 0x10, RZ ;  /* 0x000000100d037824 */ /* 0x000fc800078e00ff */
        /* <DEDUP_REMOVED lines=34> */
.L_x_18:
[----:B------:R-:W-:Y:S05]  /*34a0*/  BSYNC.RECONVERGENT B0 ;  /* 0x0000000000007941 */ /* 0x000fea0003800200 */
.L_x_17:
        /* <DEDUP_REMOVED lines=51> */
.L_x_20:
[----:B------:R-:W-:Y:S05]  /*37e0*/  BSYNC.RECONVERGENT B0 ;  /* 0x0000000000007941 */ /* 0x000fea0003800200 */
.L_x_19:
[----:B------:R-:W-:Y:S01]  /*37f0*/  SHF.R.U32.HI R12, RZ, 0x2, R11 ;  /* 0x00000002ff0c7819 */ /* 0x000fe2000001160b */
[----:B------:R-:W0:Y:S01]  /*3800*/  LDC.64 R14, c[0x0][0x388] ;  /* 0x0000e200ff0e7b82 */ /* 0x000e220000000a00 */
[-C--:B------:R-:W-:Y:S02]  /*3810*/  ISETP.NE.AND P0, PT, R23, R24.reuse, PT ;  /* 0x000000181700720c */ /* 0x080fe40003f05270 */
[----:B------:R-:W-:Y:S01]  /*3820*/  LOP3.LUT R12, R12, R11, RZ, 0x3c, !PT ;  /* 0x0000000b0c0c7212 */ /* 0x000fe200078e3cff */
[----:B------:R-:W-:Y:S01]  /*3830*/  IMAD.SHL.U32 R11, R9, 0x10, RZ ;  /* 0x00000010090b7824 */ /* 0x000fe200078e00ff */
[----:B------:R-:W-:-:S03]  /*3840*/  ISETP.EQ.OR P0, PT, R10, R24, !P0 ;  /* 0x000000180a00720c */ /* 0x000fc60004702670 */
[----:B------:R-:W-:Y:S01]  /*3850*/  IMAD.SHL.U32 R16, R12, 0x2, RZ ;  /* 0x000000020c107824 */ /* 0x000fe200078e00ff */
[----:B------:R-:W-:-:S04]  /*3860*/  ISETP.EQ.OR P0, PT, R8, R24, P0 ;  /* 0x000000180800720c */ /* 0x000fc80000702670 */
[----:B------:R-:W-:Y:S02]  /*3870*/  LOP3.LUT R16, R12, R16, R11, 0x96, !PT ;  /* 0x000000100c107212 */ /* 0x000fe400078e960b */
[-C--:B------:R-:W-:Y:S02]  /*3880*/  ISETP.EQ.OR P0, PT, R0, R24.reuse, P0 ;  /* 0x000000180000720c */ /* 0x080fe40000702670 */
[----:B------:R-:W-:Y:S02]  /*3890*/  LOP3.LUT R11, R16, R9, RZ, 0x3c, !PT ;  /* 0x00000009100b7212 */ /* 0x000fe400078e3cff */
[----:B------:R-:W-:-:S03]  /*38a0*/  ISETP.EQ.OR P0, PT, R29, R24, P0 ;  /* 0x000000181d00720c */ /* 0x000fc60000702670 */
[----:B------:R-:W-:-:S05]  /*38b0*/  IMAD.IADD R12, R11, 0x1, -R2 ;  /* 0x000000010b0c7824 */ /* 0x000fca00078e0a02 */
[----:B------:R-:W-:-:S05]  /*38c0*/  LOP3.LUT R19, R12, 0x1, RZ, 0xc0, !PT ;  /* 0x000000010c137812 */ /* 0x000fca00078ec0ff */
[C---:B------:R-:W-:Y:S02]  /*38d0*/  IMAD R19, R24.reuse, 0x2, R19 ;  /* 0x0000000218137824 */ /* 0x040fe400078e0213 */
[----:B------:R-:W-:Y:S02]  /*38e0*/  @!P0 IMAD R24, R24, 0x4, R1 ;  /* 0x0000000418188824 */ /* 0x000fe400078e0201 */
[----:B0-----:R-:W-:-:S03]  /*38f0*/  IMAD.WIDE.U32 R18, R19, 0x4, R14 ;  /* 0x0000000413127825 */ /* 0x001fc600078e000e */
[----:B------:R-:W3:Y:S04]  /*3900*/  @!P0 LDL R20, [R24+0x30] ;  /* 0x0000300018148983 */ /* 0x000ee80000100800 */
[----:B------:R-:W4:Y:S04]  /*3910*/  LDG.E R18, desc[UR6][R18.64] ;  /* 0x0000000612127981 */ /* 0x000f28000c1e1900 */
[----:B------:R-:W5:Y:S01]  /*3920*/  @!P0 LDL R12, [R24+0x48] ;  /* 0x00004800180c8983 */ /* 0x000f620000100800 */
[----:B------:R-:W-:-:S05]  /*3930*/  IMAD.WIDE.U32 R16, R17, 0x4, R14 ;  /* 0x0000000411107825 */ /* 0x000fca00078e000e */
[----:B------:R-:W2:Y:S01]  /*3940*/  LDG.E R28, desc[UR6][R16.64] ;  /* 0x00000006101c7981 */ /* 0x000ea2000c1e1900 */
[----:B------:R-:W-:-:S04]  /*3950*/  ISETP.NE.AND P1, PT, R23, R29, PT ;  /* 0x0000001d1700720c */ /* 0x000fc80003f25270 */
[----:B------:R-:W-:-:S04]  /*3960*/  ISETP.EQ.OR P1, PT, R10, R29, !P1 ;  /* 0x0000001d0a00720c */ /* 0x000fc80004f22670 */
[----:B------:R-:W-:-:S04]  /*3970*/  ISETP.EQ.OR P1, PT, R8, R29, P1 ;  /* 0x0000001d0800720c */ /* 0x000fc80000f22670 */
[----:B------:R-:W-:Y:S01]  /*3980*/  ISETP.EQ.OR P1, PT, R0, R29, P1 ;  /* 0x0000001d0000720c */ /* 0x000fe20000f22670 */
[----:B------:R-:W-:Y:S01]  /*3990*/  UMOV UR8, 0xcccccccd ;  /* 0xcccccccd00087882 */ /* 0x000fe20000000000 */
[----:B------:R-:W-:Y:S01]  /*39a0*/  UMOV UR9, 0x3feccccc ;  /* 0x3feccccc00097882 */ /* 0x000fe20000000000 */
[----:B----4-:R-:W-:-:S04]  /*39b0*/  FADD R26, RZ, R18 ;  /* 0x00000012ff1a7221 */ /* 0x010fc80000000000 */
[----:B---3--:R-:W-:Y:S01]  /*39c0*/  @!P0 FADD R20, R26, R20 ;  /* 0x000000141a148221 */ /* 0x008fe20000000000 */
[----:B-----5:R-:W-:-:S05]  /*39d0*/  @!P0 VIADD R22, R12, 0x1 ;  /* 0x000000010c168836 */ /* 0x020fca0000000000 */
[----:B------:R-:W-:Y:S01]  /*39e0*/  @!P1 IMAD R12, R29, 0x4, R1 ;  /* 0x000000041d0c9824 */ /* 0x000fe200078e0201 */
[----:B------:R0:W-:Y:S04]  /*39f0*/  @!P0 STL [R24+0x30], R20 ;  /* 0x0000301418008387 */ /* 0x0001e80000100800 */
[----:B------:R1:W-:Y:S04]  /*3a00*/  @!P0 STL [R24+0x48], R22 ;  /* 0x0000481618008387 */ /* 0x0003e80000100800 */
[----:B0-----:R-:W3:Y:S04]  /*3a10*/  @!P1 LDL R20, [R12+0x30] ;  /* 0x000030000c149983 */ /* 0x001ee80000100800 */
[----:B-1----:R-:W4:Y:S01]  /*3a20*/  @!P1 LDL R22, [R12+0x48] ;  /* 0x000048000c169983 */ /* 0x002f220000100800 */
[----:B--2---:R-:W-:Y:S08]  /*3a30*/  F2F.F64.F32 R16, R28 ;  /* 0x0000001c00107310 */ /* 0x004ff00000201800 */
[----:B------:R-:W0:Y:S02]  /*3a40*/  F2F.F64.F32 R18, R26 ;  /* 0x0000001a00127310 */ /* 0x000e240000201800 */
[----:B0-----:R-:W-:Y:S01]  /*3a50*/  DFMA R16, R18, UR8, R16 ;  /* 0x0000000812107c2b */ /* 0x001fe20008000010 */
[----:B------:R-:W-:-:S06]  /*3a60*/  IMAD.WIDE.U32 R18, R27, 0x4, R14 ;  /* 0x000000041b127825 */ /* 0x000fcc00078e000e */
[----:B------:R-:W2:Y:S01]  /*3a70*/  LDG.E R18, desc[UR6][R18.64] ;  /* 0x0000000612127981 */ /* 0x000ea2000c1e1900 */
[-C--:B------:R-:W-:Y:S01]  /*3a80*/  ISETP.NE.AND P0, PT, R23, R0.reuse, PT ;  /* 0x000000001700720c */ /* 0x080fe20003f05270 */
[----:B------:R-:W3:Y:S03]  /*3a90*/  F2F.F32.F64 R29, R16 ;  /* 0x00000010001d7310 */ /* 0x000ee60000301000 */
[----:B------:R-:W-:-:S04]  /*3aa0*/  ISETP.EQ.OR P0, PT, R10, R0, !P0 ;  /* 0x000000000a00720c */ /* 0x000fc80004702670 */
[----:B------:R-:W-:-:S13]  /*3ab0*/  ISETP.EQ.OR P0, PT, R8, R0, P0 ;  /* 0x000000000800720c */ /* 0x000fda0000702670 */
[----:B------:R-:W-:Y:S02]  /*3ac0*/  @!P0 IMAD R0, R0, 0x4, R1 ;  /* 0x0000000400008824 */ /* 0x000fe400078e0201 */
[----:B---3--:R-:W-:Y:S01]  /*3ad0*/  @!P1 FADD R24, R29, R20 ;  /* 0x000000141d189221 */ /* 0x008fe20000000000 */
[----:B----4-:R-:W-:-:S04]  /*3ae0*/  @!P1 VIADD R28, R22, 0x1 ;  /* 0x00000001161c9836 */ /* 0x010fc80000000000 */
[----:B------:R0:W-:Y:S04]  /*3af0*/  @!P1 STL [R12+0x30], R24 ;  /* 0x000030180c009387 */ /* 0x0001e80000100800 */
[----:B------:R1:W-:Y:S04]  /*3b00*/  @!P1 STL [R12+0x48], R28 ;  /* 0x0000481c0c009387 */ /* 0x0003e80000100800 */
[----:B------:R-:W0:Y:S04]  /*3b10*/  @!P0 LDL R20, [R0+0x30] ;  /* 0x0000300000148983 */ /* 0x000e280000100800 */
[----:B------:R-:W1:Y:S01]  /*3b20*/  @!P0 LDL R22, [R0+0x48] ;  /* 0x0000480000168983 */ /* 0x000e620000100800 */
[----:B------:R-:W-:Y:S01]  /*3b30*/  F2F.F64.F32 R16, R29 ;  /* 0x0000001d00107310 */ /* 0x000fe20000201800 */
[----:B------:R-:W-:-:S05]  /*3b40*/  IMAD.WIDE.U32 R26, R6, 0x4, R14 ;  /* 0x00000004061a7825 */ /* 0x000fca00078e000e */
[----:B------:R-:W3:Y:S02]  /*3b50*/  LDG.E R6, desc[UR6][R26.64] ;  /* 0x000000061a067981 */ /* 0x000ee4000c1e1900 */
[----:B--2---:R-:W2:Y:S01]  /*3b60*/  F2F.F64.F32 R18, R18 ;  /* 0x0000001200127310 */ /* 0x004ea20000201800 */
[----:B------:R-:W-:Y:S01]  /*3b70*/  ISETP.NE.AND P1, PT, R23, R8, PT ;  /* 0x000000081700720c */ /* 0x000fe20003f25270 */
[----:B--2---:R-:W-:-:S03]  /*3b80*/  DFMA R16, R16, UR8, R18 ;  /* 0x0000000810107c2b */ /* 0x004fc60008000012 */
[----:B------:R-:W-:-:S07]  /*3b90*/  ISETP.EQ.OR P1, PT, R10, R8, !P1 ;  /* 0x000000080a00720c */ /* 0x000fce0004f22670 */
[----:B------:R-:W0:Y:S06]  /*3ba0*/  F2F.F32.F64 R17, R16 ;  /* 0x0000001000117310 */ /* 0x000e2c0000301000 */
[----:B------:R-:W-:Y:S02]  /*3bb0*/  @!P1 IMAD R8, R8, 0x4, R1 ;  /* 0x0000000408089824 */ /* 0x000fe400078e0201 */
[----:B0-----:R-:W-:Y:S01]  /*3bc0*/  @!P0 FADD R24, R17, R20 ;  /* 0x0000001411188221 */ /* 0x001fe20000000000 */
[----:B-1----:R-:W-:-:S04]  /*3bd0*/  @!P0 VIADD R28, R22, 0x1 ;  /* 0x00000001161c8836 */ /* 0x002fc80000000000 */
[----:B------:R-:W-:Y:S04]  /*3be0*/  @!P0 STL [R0+0x30], R24 ;  /* 0x0000301800008387 */ /* 0x000fe80000100800 */
[----:B------:R0:W-:Y:S04]  /*3bf0*/  @!P0 STL [R0+0x48], R28 ;  /* 0x0000481c00008387 */ /* 0x0001e80000100800 */
[----:B------:R-:W2:Y:S04]  /*3c00*/  @!P1 LDL R22, [R8+0x30] ;  /* 0x0000300008169983 */ /* 0x000ea80000100800 */
[----:B------:R-:W4:Y:S01]  /*3c10*/  @!P1 LDL R12, [R8+0x48] ;  /* 0x00004800080c9983 */ /* 0x000f220000100800 */
[----:B---3--:R-:W-:Y:S01]  /*3c20*/  F2F.F64.F32 R18, R6 ;  /* 0x0000000600127310 */ /* 0x008fe20000201800 */
[----:B------:R-:W-:-:S06]  /*3c30*/  IMAD.WIDE.U32 R20, R21, 0x4, R14 ;  /* 0x0000000415147825 */ /* 0x000fcc00078e000e */
[----:B------:R-:W3:Y:S01]  /*3c40*/  LDG.E R20, desc[UR6][R20.64] ;  /* 0x0000000614147981 */ /* 0x000ee2000c1e1900 */
[----:B------:R-:W1:Y:S01]  /*3c50*/  F2F.F64.F32 R16, R17 ;  /* 0x0000001100107310 */ /* 0x000e620000201800 */
[----:B------:R-:W-:Y:S01]  /*3c60*/  ISETP.NE.AND P0, PT, R10, R23, PT ;  /* 0x000000170a00720c */ /* 0x000fe20003f05270 */
[----:B-1----:R-:W-:-:S10]  /*3c70*/  DFMA R26, R16, UR8, R18 ;  /* 0x00000008101a7c2b */ /* 0x002fd40008000012 */
[----:B------:R-:W2:Y:S02]  /*3c80*/  F2F.F32.F64 R27, R26 ;  /* 0x0000001a001b7310 */ /* 0x000ea40000301000 */
[----:B------:R-:W-:Y:S02]  /*3c90*/  @P0 IMAD R23, R23, 0x4, R1 ;  /* 0x0000000417170824 */ /* 0x000fe400078e0201 */
[----:B--2---:R-:W-:Y:S01]  /*3ca0*/  @!P1 FADD R29, R27, R22 ;  /* 0x000000161b1d9221 */ /* 0x004fe20000000000 */
[----:B----4-:R-:W-:-:S04]  /*3cb0*/  @!P1 VIADD R12, R12, 0x1 ;  /* 0x000000010c0c9836 */ /* 0x010fc80000000000 */
[----:B------:R-:W-:Y:S04]  /*3cc0*/  @!P1 STL [R8+0x30], R29 ;  /* 0x0000301d08009387 */ /* 0x000fe80000100800 */
[----:B------:R1:W-:Y:S04]  /*3cd0*/  @!P1 STL [R8+0x48], R12 ;  /* 0x0000480c08009387 */ /* 0x0003e80000100800 */
[----:B0-----:R-:W2:Y:S04]  /*3ce0*/  @P0 LDL R0, [R23+0x30] ;  /* 0x0000300017000983 */ /* 0x001ea80000100800 */
[----:B------:R-:W4:Y:S01]  /*3cf0*/  @P0 LDL R22, [R23+0x48] ;  /* 0x0000480017160983 */ /* 0x000f220000100800 */
[----:B---3--:R-:W-:Y:S01]  /*3d00*/  F2F.F64.F32 R16, R20 ;  /* 0x0000001400107310 */ /* 0x008fe20000201800 */
[----:B------:R-:W-:-:S05]  /*3d10*/  IMAD.WIDE.U32 R14, R25, 0x4, R14 ;  /* 0x00000004190e7825 */ /* 0x000fca00078e000e */
[----:B------:R-:W3:Y:S02]  /*3d20*/  LDG.E R21, desc[UR6][R14.64] ;  /* 0x000000060e157981 */ /* 0x000ee4000c1e1900 */
[----:B------:R-:W0:Y:S02]  /*3d30*/  F2F.F64.F32 R18, R27 ;  /* 0x0000001b00127310 */ /* 0x000e240000201800 */
[----:B0-----:R-:W-:-:S10]  /*3d40*/  DFMA R16, R18, UR8, R16 ;  /* 0x0000000812107c2b */ /* 0x001fd40008000010 */
[----:B------:R-:W2:Y:S01]  /*3d50*/  F2F.F32.F64 R17, R16 ;  /* 0x0000001000117310 */ /* 0x000ea20000301000 */
[----:B------:R-:W-:Y:S02]  /*3d60*/  IMAD R10, R10, 0x4, R1 ;  /* 0x000000040a0a7824 */ /* 0x000fe400078e0201 */
[----:B--2---:R-:W-:Y:S01]  /*3d70*/  @P0 FADD R6, R17, R0 ;  /* 0x0000000011060221 */ /* 0x004fe20000000000 */
[----:B----4-:R-:W-:-:S04]  /*3d80*/  @P0 VIADD R22, R22, 0x1 ;  /* 0x0000000116160836 */ /* 0x010fc80000000000 */
[----:B------:R0:W-:Y:S04]  /*3d90*/  @P0 STL [R23+0x30], R6 ;  /* 0x0000300617000387 */ /* 0x0001e80000100800 */
[----:B------:R4:W-:Y:S04]  /*3da0*/  @P0 STL [R23+0x48], R22 ;  /* 0x0000481617000387 */ /* 0x0009e80000100800 */
[----:B------:R-:W2:Y:S04]  /*3db0*/  LDL R25, [R10+0x30] ;  /* 0x000030000a197983 */ /* 0x000ea80000100800 */
[----:B------:R-:W1:Y:S01]  /*3dc0*/  LDL R0, [R10+0x48] ;  /* 0x000048000a007983 */ /* 0x000e620000100800 */
[----:B---3--:R-:W-:Y:S08]  /*3dd0*/  F2F.F64.F32 R18, R21 ;  /* 0x0000001500127310 */ /* 0x008ff00000201800 */
[----:B------:R-:W3:Y:S02]  /*3de0*/  F2F.F64.F32 R14, R17 ;  /* 0x00000011000e7310 */ /* 0x000ee40000201800 */
[----:B---3--:R-:W-:-:S10]  /*3df0*/  DFMA R14, R14, UR8, R18 ;  /* 0x000000080e0e7c2b */ /* 0x008fd40008000012 */
[----:B------:R-:W2:Y:S01]  /*3e00*/  F2F.F32.F64 R14, R14 ;  /* 0x0000000e000e7310 */ /* 0x000ea20000301000 */
[----:B------:R-:W-:-:S04]  /*3e10*/  UIADD3 UR4, UPT, UPT, UR4, 0x1, URZ ;  /* 0x0000000104047890 */ /* 0x000fc8000fffe0ff */
[----:B------:R-:W-:Y:S01]  /*3e20*/  UISETP.NE.AND UP0, UPT, UR4, 0x3e8, UPT ;  /* 0x000003e80400788c */ /* 0x000fe2000bf05270 */
[----:B------:R-:W-:Y:S02]  /*3e30*/  VIADD R2, R2, 0x47e501 ;  /* 0x0047e50102027836 */ /* 0x000fe40000000000 */
[----:B--2---:R-:W-:Y:S01]  /*3e40*/  FADD R25, R14, R25 ;  /* 0x000000190e197221 */ /* 0x004fe20000000000 */
[----:B-1----:R-:W-:-:S04]  /*3e50*/  VIADD R8, R0, 0x1 ;  /* 0x0000000100087836 */ /* 0x002fc80000000000 */
[----:B------:R4:W-:Y:S01]  /*3e60*/  STL [R10+0x30], R25 ;  /* 0x000030190a007387 */ /* 0x0009e20000100800 */
[----:B------:R-:W-:-:S03]  /*3e70*/  SHF.R.U32.HI R0, RZ, 0x2, R13 ;  /* 0x00000002ff007819 */ /* 0x000fc6000001160d */
[----:B------:R4:W-:Y:S01]  /*3e80*/  STL [R10+0x48], R8 ;  /* 0x000048080a007387 */ /* 0x0009e20000100800 */
[----:B------:R-:W-:Y:S01]  /*3e90*/  LOP3.LUT R0, R0, R13, RZ, 0x3c, !PT ;  /* 0x0000000d00007212 */ /* 0x000fe200078e3cff */
[----:B------:R-:W-:-:S04]  /*3ea0*/  IMAD.SHL.U32 R13, R11, 0x10, RZ ;  /* 0x000000100b0d7824 */ /* 0x000fc800078e00ff */
[----:B0-----:R-:W-:-:S05]  /*3eb0*/  IMAD.SHL.U32 R6, R0, 0x2, RZ ;  /* 0x0000000200067824 */ /* 0x001fca00078e00ff */
[----:B------:R-:W-:-:S04]  /*3ec0*/  LOP3.LUT R6, R0, R6, R13, 0x96, !PT ;  /* 0x0000000600067212 */ /* 0x000fc800078e960d */
[----:B------:R-:W-:Y:S01]  /*3ed0*/  LOP3.LUT R13, R6, R11, RZ, 0x3c, !PT ;  /* 0x0000000b060d7212 */ /* 0x000fe200078e3cff */
[----:B----4-:R-:W-:Y:S06]  /*3ee0*/  BRA.U UP0, `(.L_x_21) ;  /* 0xffffffe900047547 */ /* 0x010fec000b83ffff */
[----:B------:R-:W2:Y:S01]  /*3ef0*/  LDL R3, [R1+0x48] ;  /* 0x0000480001037983 */ /* 0x000ea20000100800 */
[----:B------:R-:W-:Y:S01]  /*3f00*/  BSSY.RECONVERGENT B2, `(.L_x_22) ;  /* 0x0000014000027945 */ /* 0x000fe20003800200 */
[----:B--2---:R-:W-:-:S13]  /*3f10*/  ISETP.GE.AND P0, PT, R3, 0x1, PT ;  /* 0x000000010300780c */ /* 0x004fda0003f06270 */
[----:B------:R-:W-:Y:S05]  /*3f20*/  @!P0 BRA `(.L_x_23) ;  /* 0x0000000000448947 */ /* 0x000fea0003800000 */
[----:B------:R-:W2:Y:S01]  /*3f30*/  LDL R0, [R1+0x30] ;  /* 0x0000300001007983 */ /* 0x000ea20000100800 */
[----:B------:R-:W-:Y:S01]  /*3f40*/  I2FP.F32.U32 R3, R3 ;  /* 0x0000000300037245 */ /* 0x000fe20000201000 */
[----:B------:R-:W-:Y:S03]  /*3f50*/  BSSY.RECONVERGENT B3, `(.L_x_24) ;  /* 0x000000c000037945 */ /* 0x000fe60003800200 */
[----:B------:R-:W0:Y:S02]  /*3f60*/  MUFU.RCP R2, R3 ;  /* 0x0000000300027308 */ /* 0x000e240000001000 */
[----:B0-----:R-:W-:-:S04]  /*3f70*/  FFMA R5, -R3, R2, 1 ;  /* 0x3f80000003057423 */ /* 0x001fc80000000102 */
[----:B------:R-:W-:Y:S02]  /*3f80*/  FFMA R5, R2, R5, R2 ;  /* 0x0000000502057223 */ /* 0x000fe40000000002 */
[----:B--2---:R-:W0:Y:S02]  /*3f90*/  FCHK P0, R0, R3 ;  /* 0x0000000300007302 */ /* 0x004e240000000000 */
[----:B------:R-:W-:-:S04]  /*3fa0*/  FFMA R2, R0, R5, RZ ;  /* 0x0000000500027223 */ /* 0x000fc800000000ff */
[----:B------:R-:W-:-:S04]  /*3fb0*/  FFMA R4, -R3, R2, R0 ;  /* 0x0000000203047223 */ /* 0x000fc80000000100 */
[----:B------:R-:W-:Y:S01]  /*3fc0*/  FFMA R2, R5, R4, R2 ;  /* 0x0000000405027223 */ /* 0x000fe20000000002 */
[----:B0-----:R-:W-:Y:S06]  /*3fd0*/  @!P0 BRA `(.L_x_25) ;  /* 0x00000000000c8947 */ /* 0x001fec0003800000 */
[----:B------:R-:W-:-:S07]  /*3fe0*/  MOV R2, 0x4000 ;  /* 0x0000400000027802 */ /* 0x000fce0000000f00 */
[----:B------:R-:W-:Y:S05]  /*3ff0*/  CALL.REL.NOINC `($__internal_0_$__cuda_sm3x_div_rn_noftz_f32_slowpath) ;  /* 0x0000000400c87944 */ /* 0x000fea0003c00000 */
[----:B------:R-:W-:-:S07]  /*4000*/  IMAD.MOV.U32 R2, RZ, RZ, R5 ;  /* 0x000000ffff027224 */ /* 0x000fce00078e0005 */
.L_x_25:
[----:B------:R-:W-:Y:S05]  /*4010*/  BSYNC.RECONVERGENT B3 ;  /* 0x0000000000037941 */ /* 0x000fea0003800200 */
.L_x_24:
[----:B------:R-:W0:Y:S02]  /*4020*/  LDC.64 R4, c[0x0][0x380] ;  /* 0x0000e000ff047b82 */ /* 0x000e240000000a00 */
[----:B0-----:R0:W-:Y:S02]  /*4030*/  STG.E desc[UR6][R4.64], R2 ;  /* 0x0000000204007986 */ /* 0x0011e4000c101906 */
.L_x_23:
[----:B------:R-:W-:Y:S05]  /*4040*/  BSYNC.RECONVERGENT B2 ;  /* 0x0000000000027941 */ /* 0x000fea0003800200 */
.L_x_22:
[----:B------:R-:W2:Y:S01]  /*4050*/  LDL R3, [R1+0x4c] ;  /* 0x00004c0001037983 */ /* 0x000ea20000100800 */
[----:B------:R-:W-:Y:S01]  /*4060*/  BSSY.RECONVERGENT B2, `(.L_x_26) ;  /* 0x0000014000027945 */ /* 0x000fe20003800200 */
[----:B--2---:R-:W-:-:S13]  /*4070*/  ISETP.GE.AND P0, PT, R3, 0x1, PT ;  /* 0x000000010300780c */ /* 0x004fda0003f06270 */
[----:B------:R-:W-:Y:S05]  /*4080*/  @!P0 BRA `(.L_x_27) ;  /* 0x0000000000448947 */ /* 0x000fea0003800000 */
[----:B------:R-:W2:Y:S01]  /*4090*/  LDL R0, [R1+0x34] ;  /* 0x0000340001007983 */ /* 0x000ea20000100800 */
[----:B------:R-:W-:Y:S01]  /*40a0*/  I2FP.F32.U32 R3, R3 ;  /* 0x0000000300037245 */ /* 0x000fe20000201000 */
[----:B------:R-:W-:Y:S03]  /*40b0*/  BSSY.RECONVERGENT B3, `(.L_x_28) ;  /* 0x000000c000037945 */ /* 0x000fe60003800200 */
[----:B0-----:R-:W0:Y:S02]  /*40c0*/  MUFU.RCP R2, R3 ;  /* 0x0000000300027308 */ /* 0x001e240000001000 */
        /* <DEDUP_REMOVED lines=10> */
.L_x_29:
[----:B------:R-:W-:Y:S05]  /*4170*/  BSYNC.RECONVERGENT B3 ;  /* 0x0000000000037941 */ /* 0x000fea0003800200 */
.L_x_28:
[----:B------:R-:W0:Y:S02]  /*4180*/  LDC.64 R4, c[0x0][0x380] ;  /* 0x0000e000ff047b82 */ /* 0x000e240000000a00 */
[----:B0-----:R1:W-:Y:S02]  /*4190*/  STG.E desc[UR6][R4.64+0x4], R2 ;  /* 0x0000040204007986 */ /* 0x0013e4000c101906 */
.L_x_27:
[----:B------:R-:W-:Y:S05]  /*41a0*/  BSYNC.RECONVERGENT B2 ;  /* 0x0000000000027941 */ /* 0x000fea0003800200 */
.L_x_26:
[----:B------:R-:W2:Y:S01]  /*41b0*/  LDL R3, [R1+0x50] ;  /* 0x0000500001037983 */ /* 0x000ea20000100800 */
[----:B------:R-:W-:Y:S01]  /*41c0*/  BSSY.RECONVERGENT B2, `(.L_x_30) ;  /* 0x0000014000027945 */ /* 0x000fe20003800200 */
[----:B--2---:R-:W-:-:S13]  /*41d0*/  ISETP.GE.AND P0, PT, R3, 0x1, PT ;  /* 0x000000010300780c */ /* 0x004fda0003f06270 */
[----:B------:R-:W-:Y:S05]  /*41e0*/  @!P0 BRA `(.L_x_31) ;  /* 0x0000000000448947 */ /* 0x000fea0003800000 */
[----:B------:R-:W2:Y:S01]  /*41f0*/  LDL R0, [R1+0x38] ;  /* 0x0000380001007983 */ /* 0x000ea20000100800 */
[----:B------:R-:W-:Y:S01]  /*4200*/  I2FP.F32.U32 R3, R3 ;  /* 0x0000000300037245 */ /* 0x000fe20000201000 */
[----:B------:R-:W-:Y:S03]  /*4210*/  BSSY.RECONVERGENT B3, `(.L_x_32) ;  /* 0x000000c000037945 */ /* 0x000fe60003800200 */
[----:B01----:R-:W0:Y:S02]  /*4220*/  MUFU.RCP R2, R3 ;  /* 0x0000000300027308 */ /* 0x003e240000001000 */
        /* <DEDUP_REMOVED lines=10> */
.L_x_33:
[----:B------:R-:W-:Y:S05]  /*42d0*/  BSYNC.RECONVERGENT B3 ;  /* 0x0000000000037941 */ /* 0x000fea0003800200 */
.L_x_32:
[----:B------:R-:W0:Y:S02]  /*42e0*/  LDC.64 R4, c[0x0][0x380] ;  /* 0x0000e000ff047b82 */ /* 0x000e240000000a00 */
[----:B0-----:R2:W-:Y:S02]  /*42f0*/  STG.E desc[UR6][R4.64+0x8], R2 ;  /* 0x0000080204007986 */ /* 0x0015e4000c101906 */
.L_x_31:
[----:B------:R-:W-:Y:S05]  /*4300*/  BSYNC.RECONVERGENT B2 ;  /* 0x0000000000027941 */ /* 0x000fea0003800200 */
.L_x_30:
[----:B------:R-:W3:Y:S01]  /*4310*/  LDL R3, [R1+0x54] ;  /* 0x0000540001037983 */ /* 0x000ee20000100800 */
[----:B------:R-:W-:Y:S01]  /*4320*/  BSSY.RECONVERGENT B2, `(.L_x_34) ;  /* 0x0000014000027945 */ /* 0x000fe20003800200 */
[----:B---3--:R-:W-:-:S13]  /*4330*/  ISETP.GE.AND P0, PT, R3, 0x1, PT ;  /* 0x000000010300780c */ /* 0x008fda0003f06270 */
[----:B------:R-:W-:Y:S05]  /*4340*/  @!P0 BRA `(.L_x_35) ;  /* 0x0000000000448947 */ /* 0x000fea0003800000 */
[----:B------:R-:W3:Y:S01]  /*4350*/  LDL R0, [R1+0x3c] ;  /* 0x00003c0001007983 */ /* 0x000ee20000100800 */
[----:B------:R-:W-:Y:S01]  /*4360*/  I2FP.F32.U32 R3, R3 ;  /* 0x0000000300037245 */ /* 0x000fe20000201000 */
[----:B------:R-:W-:Y:S03]  /*4370*/  BSSY.RECONVERGENT B3, `(.L_x_36) ;  /* 0x000000c000037945 */ /* 0x000fe60003800200 */
[----:B012---:R-:W0:Y:S02]  /*4380*/  MUFU.RCP R2, R3 ;  /* 0x0000000300027308 */ /* 0x007e240000001000 */
[----:B0-----:R-:W-:-:S04]  /*4390*/  FFMA R5, -R3, R2, 1 ;  /* 0x3f80000003057423 */ /* 0x001fc80000000102 */
[----:B------:R-:W-:Y:S02]  /*43a0*/  FFMA R5, R2, R5, R2 ;  /* 0x0000000502057223 */ /* 0x000fe40000000002 */
[----:B---3--:R-:W0:Y:S02]  /*43b0*/  FCHK P0, R0, R3 ;  /* 0x0000000300007302 */ /* 0x008e240000000000 */
[----:B------:R-:W-:-:S04]  /*43c0*/  FFMA R2, R0, R5, RZ ;  /* 0x0000000500027223 */ /* 0x000fc800000000ff */
[----:B------:R-:W-:-:S04]  /*43d0*/  FFMA R4, -R3, R2, R0 ;  /* 0x0000000203047223 */ /* 0x000fc80000000100 */
[----:B------:R-:W-:Y:S01]  /*43e0*/  FFMA R2, R5, R4, R2 ;  /* 0x0000000405027223 */ /* 0x000fe20000000002 */
[----:B0-----:R-:W-:Y:S06]  /*43f0*/  @!P0 BRA `(.L_x_37) ;  /* 0x00000000000c8947 */ /* 0x001fec0003800000 */
[----:B------:R-:W-:-:S07]  /*4400*/  MOV R2, 0x4420 ;  /* 0x0000442000027802 */ /* 0x000fce0000000f00 */
[----:B------:R-:W-:Y:S05]  /*4410*/  CALL.REL.NOINC `($__internal_0_$__cuda_sm3x_div_rn_noftz_f32_slowpath) ;  /* 0x0000000000c07944 */ /* 0x000fea0003c00000 */
[----:B------:R-:W-:-:S07]  /*4420*/  IMAD.MOV.U32 R2, RZ, RZ, R5 ;  /* 0x000000ffff027224 */ /* 0x000fce00078e0005 */
.L_x_37:
[----:B------:R-:W-:Y:S05]  /*4430*/  BSYNC.RECONVERGENT B3 ;  /* 0x0000000000037941 */ /* 0x000fea0003800200 */
.L_x_36:
[----:B------:R-:W0:Y:S02]  /*4440*/  LDC.64 R4, c[0x0][0x380] ;  /* 0x0000e000ff047b82 */ /* 0x000e240000000a00 */
[----:B0-----:R3:W-:Y:S02]  /*4450*/  STG.E desc[UR6][R4.64+0xc], R2 ;  /* 0x00000c0204007986 */ /* 0x0017e4000c101906 */
.L_x_35:
[----:B------:R-:W-:Y:S05]  /*4460*/  BSYNC.RECONVERGENT B2 ;  /* 0x0000000000027941 */ /* 0x000fea0003800200 */
.L_x_34:
[----:B------:R-:W4:Y:S01]  /*4470*/  LDL R3, [R1+0x58] ;  /* 0x0000580001037983 */ /* 0x000f220000100800 */
[----:B------:R-:W-:Y:S01]  /*4480*/  BSSY.RECONVERGENT B2, `(.L_x_38) ;  /* 0x0000014000027945 */ /* 0x000fe20003800200 */
[----:B----4-:R-:W-:-:S13]  /*4490*/  ISETP.GE.AND P0, PT, R3, 0x1, PT ;  /* 0x000000010300780c */ /* 0x010fda0003f06270 */
[----:B------:R-:W-:Y:S05]  /*44a0*/  @!P0 BRA `(.L_x_39) ;  /* 0x0000000000448947 */ /* 0x000fea0003800000 */
[----:B------:R-:W4:Y:S01]  /*44b0*/  LDL R0, [R1+0x40] ;  /* 0x0000400001007983 */ /* 0x000f220000100800 */
[----:B------:R-:W-:Y:S01]  /*44c0*/  I2FP.F32.U32 R3, R3 ;  /* 0x0000000300037245 */ /* 0x000fe20000201000 */
[----:B------:R-:W-:Y:S03]  /*44d0*/  BSSY.RECONVERGENT B3, `(.L_x_40) ;  /* 0x000000c000037945 */ /* 0x000fe60003800200 */
[----:B0123--:R-:W0:Y:S02]  /*44e0*/  MUFU.RCP R2, R3 ;  /* 0x0000000300027308 */ /* 0x00fe240000001000 */
[----:B0-----:R-:W-:-:S04]  /*44f0*/  FFMA R5, -R3, R2, 1 ;  /* 0x3f80000003057423 */ /* 0x001fc80000000102 */
[----:B------:R-:W-:Y:S02]  /*4500*/  FFMA R5, R2, R5, R2 ;  /* 0x0000000502057223 */ /* 0x000fe40000000002 */
[----:B----4-:R-:W0:Y:S02]  /*4510*/  FCHK P0, R0, R3 ;  /* 0x0000000300007302 */ /* 0x010e240000000000 */
[----:B------:R-:W-:-:S04]  /*4520*/  FFMA R2, R0, R5, RZ ;  /* 0x0000000500027223 */ /* 0x000fc800000000ff */
[----:B------:R-:W-:-:S04]  /*4530*/  FFMA R4, -R3, R2, R0 ;  /* 0x0000000203047223 */ /* 0x000fc80000000100 */
[----:B------:R-:W-:Y:S01]  /*4540*/  FFMA R2, R5, R4, R2 ;  /* 0x0000000405027223 */ /* 0x000fe20000000002 */
[----:B0-----:R-:W-:Y:S06]  /*4550*/  @!P0 BRA `(.L_x_41) ;  /* 0x00000000000c8947 */ /* 0x001fec0003800000 */
[----:B------:R-:W-:-:S07]  /*4560*/  MOV R2, 0x4580 ;  /* 0x0000458000027802 */ /* 0x000fce0000000f00 */
[----:B------:R-:W-:Y:S05]  /*4570*/  CALL.REL.NOINC `($__internal_0_$__cuda_sm3x_div_rn_noftz_f32_slowpath) ;  /* 0x0000000000687944 */ /* 0x000fea0003c00000 */
[----:B------:R-:W-:-:S07]  /*4580*/  IMAD.MOV.U32 R2, RZ, RZ, R5 ;  /* 0x000000ffff027224 */ /* 0x000fce00078e0005 */
.L_x_41:
[----:B------:R-:W-:Y:S05]  /*4590*/  BSYNC.RECONVERGENT B3 ;  /* 0x0000000000037941 */ /* 0x000fea0003800200 */
.L_x_40:
[----:B------:R-:W0:Y:S02]  /*45a0*/  LDC.64 R4, c[0x0][0x380] ;  /* 0x0000e000ff047b82 */ /* 0x000e240000000a00 */
[----:B0-----:R4:W-:Y:S02]  /*45b0*/  STG.E desc[UR6][R4.64+0x10], R2 ;  /* 0x0000100204007986 */ /* 0x0019e4000c101906 */
.L_x_39:
[----:B------:R-:W-:Y:S05]  /*45c0*/  BSYNC.RECONVERGENT B2 ;  /* 0x0000000000027941 */ /* 0x000fea0003800200 */
.L_x_38:
[----:B------:R-:W5:Y:S02]  /*45d0*/  LDL R3, [R1+0x5c] ;  /* 0x00005c0001037983 */ /* 0x000f640000100800 */
[----:B-----5:R-:W-:-:S13]  /*45e0*/  ISETP.GE.AND P0, PT, R3, 0x1, PT ;  /* 0x000000010300780c */ /* 0x020fda0003f06270 */
[----:B------:R-:W-:Y:S05]  /*45f0*/  @!P0 EXIT ;  /* 0x000000000000894d */ /* 0x000fea0003800000 */
[----:B------:R-:W5:Y:S01]  /*4600*/  LDL R0, [R1+0x44] ;  /* 0x0000440001007983 */ /* 0x000f620000100800 */
[----:B------:R-:W-:Y:S01]  /*4610*/  I2FP.F32.U32 R3, R3 ;  /* 0x0000000300037245 */ /* 0x000fe20000201000 */
[----:B------:R-:W-:Y:S03]  /*4620*/  BSSY.RECONVERGENT B2, `(.L_x_42) ;  /* 0x000000c000027945 */ /* 0x000fe60003800200 */
[----:B01234-:R-:W0:Y:S02]  /*4630*/  MUFU.RCP R2, R3 ;  /* 0x0000000300027308 */ /* 0x01fe240000001000 */
[----:B0-----:R-:W-:-:S04]  /*4640*/  FFMA R5, -R3, R2, 1 ;  /* 0x3f80000003057423 */ /* 0x001fc80000000102 */
[----:B------:R-:W-:Y:S02]  /*4650*/  FFMA R5, R2, R5, R2 ;  /* 0x0000000502057223 */ /* 0x000fe40000000002 */
[----:B-----5:R-:W0:Y:S02]  /*4660*/  FCHK P0, R0, R3 ;  /* 0x0000000300007302 */ /* 0x020e240000000000 */
[----:B------:R-:W-:-:S04]  /*4670*/  FFMA R2, R0, R5, RZ ;  /* 0x0000000500027223 */ /* 0x000fc800000000ff */
[----:B------:R-:W-:-:S04]  /*4680*/  FFMA R4, -R3, R2, R0 ;  /* 0x0000000203047223 */ /* 0x000fc80000000100 */
[----:B------:R-:W-:Y:S01]  /*4690*/  FFMA R2, R5, R4, R2 ;  /* 0x0000000405027223 */ /* 0x000fe20000000002 */
[----:B0-----:R-:W-:Y:S06]  /*46a0*/  @!P0 BRA `(.L_x_43) ;  /* 0x00000000000c8947 */ /* 0x001fec0003800000 */
[----:B------:R-:W-:-:S07]  /*46b0*/  MOV R2, 0x46d0 ;  /* 0x000046d000027802 */ /* 0x000fce0000000f00 */
[----:B------:R-:W-:Y:S05]  /*46c0*/  CALL.REL.NOINC `($__internal_0_$__cuda_sm3x_div_rn_noftz_f32_slowpath) ;  /* 0x0000000000147944 */ /* 0x000fea0003c00000 */
[----:B------:R-:W-:-:S07]  /*46d0*/  IMAD.MOV.U32 R2, RZ, RZ, R5 ;  /* 0x000000ffff027224 */ /* 0x000fce00078e0005 */
.L_x_43:
[----:B------:R-:W-:Y:S05]  /*46e0*/  BSYNC.RECONVERGENT B2 ;  /* 0x0000000000027941 */ /* 0x000fea0003800200 */
.L_x_42:
[----:B------:R-:W0:Y:S02]  /*46f0*/  LDC.64 R4, c[0x0][0x380] ;  /* 0x0000e000ff047b82 */ /* 0x000e240000000a00 */
[----:B0-----:R-:W-:Y:S01]  /*4700*/  STG.E desc[UR6][R4.64+0x14], R2 ;  /* 0x0000140204007986 */ /* 0x001fe2000c101906 */
[----:B------:R-:W-:Y:S05]  /*4710*/  EXIT ;  /* 0x000000000000794d */ /* 0x000fea0003800000 */
        .weak           $__internal_0_$__cuda_sm3x_div_rn_noftz_f32_slowpath
        .type           $__internal_0_$__cuda_sm3x_div_rn_noftz_f32_slowpath,@function
        .size           $__internal_0_$__cuda_sm3x_div_rn_noftz_f32_slowpath,(.L_x_56 - $__internal_0_$__cuda_sm3x_div_rn_noftz_f32_slowpath)
$__internal_0_$__cuda_sm3x_div_rn_noftz_f32_slowpath:
[----:B------:R-:W-:Y:S01]  /*4720*/  SHF.R.U32.HI R5, RZ, 0x17, R3 ;  /* 0x00000017ff057819 */ /* 0x000fe20000011603 */
[----:B------:R-:W-:Y:S01]  /*4730*/  BSSY.RECONVERGENT B0, `(.L_x_44) ;  /* 0x0000062000007945 */ /* 0x000fe20003800200 */
[----:B------:R-:W-:Y:S02]  /*4740*/  SHF.R.U32.HI R4, RZ, 0x17, R0 ;  /* 0x00000017ff047819 */ /* 0x000fe40000011600 */
[----:B------:R-:W-:Y:S02]  /*4750*/  LOP3.LUT R10, R5, 0xff, RZ, 0xc0, !PT ;  /* 0x000000ff050a7812 */ /* 0x000fe400078ec0ff */
[----:B------:R-:W-:-:S03]  /*4760*/  LOP3.LUT R8, R4, 0xff, RZ, 0xc0, !PT ;  /* 0x000000ff04087812 */ /* 0x000fc600078ec0ff */
[----:B------:R-:W-:Y:S02]  /*4770*/  VIADD R6, R10, 0xffffffff ;  /* 0xffffffff0a067836 */ /* 0x000fe40000000000 */
[----:B------:R-:W-:-:S03]  /*4780*/  VIADD R5, R8, 0xffffffff ;  /* 0xffffffff08057836 */ /* 0x000fc60000000000 */
[----:B------:R-:W-:-:S04]  /*4790*/  ISETP.GT.U32.AND P0, PT, R6, 0xfd, PT ;  /* 0x000000fd0600780c */ /* 0x000fc80003f04070 */
[----:B------:R-:W-:-:S13]  /*47a0*/  ISETP.GT.U32.OR P0, PT, R5, 0xfd, P0 ;  /* 0x000000fd0500780c */ /* 0x000fda0000704470 */
[----:B------:R-:W-:Y:S01]  /*47b0*/  @!P0 IMAD.MOV.U32 R4, RZ, RZ, RZ ;  /* 0x000000ffff048224 */ /* 0x000fe200078e00ff */
[----:B------:R-:W-:Y:S06]  /*47c0*/  @!P0 BRA `(.L_x_45) ;  /* 0x00000000005c8947 */ /* 0x000fec0003800000 */
[----:B------:R-:W-:Y:S02]  /*47d0*/  FSETP.GTU.FTZ.AND P0, PT, |R0|, +INF , PT ;  /* 0x7f8000000000780b */ /* 0x000fe40003f1c200 */
[----:B------:R-:W-:-:S04]  /*47e0*/  FSETP.GTU.FTZ.AND P1, PT, |R3|, +INF , PT ;  /* 0x7f8000000300780b */ /* 0x000fc80003f3c200 */
[----:B------:R-:W-:-:S13]  /*47f0*/  PLOP3.LUT P0, PT, P0, P1, PT, 0xf8, 0x8f ;  /* 0x00000000008f781c */ /* 0x000fda0000703f70 */
[----:B------:R-:W-:Y:S05]  /*4800*/  @P0 BRA `(.L_x_46) ;  /* 0x00000004004c0947 */ /* 0x000fea0003800000 */
[----:B------:R-:W-:-:S13]  /*4810*/  LOP3.LUT P0, RZ, R3, 0x7fffffff, R0, 0xc8, !PT ;  /* 0x7fffffff03ff7812 */ /* 0x000fda000780c800 */
[----:B------:R-:W-:Y:S05]  /*4820*/  @!P0 BRA `(.L_x_47) ;  /* 0x00000004003c8947 */ /* 0x000fea0003800000 */
[C---:B------:R-:W-:Y:S02]  /*4830*/  FSETP.NEU.FTZ.AND P0, PT, |R0|.reuse, +INF , PT ;  /* 0x7f8000000000780b */ /* 0x040fe40003f1d200 */
[----:B------:R-:W-:Y:S02]  /*4840*/  FSETP.NEU.FTZ.AND P2, PT, |R3|, +INF , PT ;  /* 0x7f8000000300780b */ /* 0x000fe40003f5d200 */
[----:B------:R-:W-:-:S11]  /*4850*/  FSETP.NEU.FTZ.AND P1, PT, |R0|, +INF , PT ;  /* 0x7f8000000000780b */ /* 0x000fd60003f3d200 */
[----:B------:R-:W-:Y:S05]  /*4860*/  @!P2 BRA !P0, `(.L_x_47) ;  /* 0x00000004002ca947 */ /* 0x000fea0004000000 */
[----:B------:R-:W-:-:S04]  /*4870*/  LOP3.LUT P0, RZ, R0, 0x7fffffff, RZ, 0xc0, !PT ;  /* 0x7fffffff00ff7812 */ /* 0x000fc8000780c0ff */
[----:B------:R-:W-:-:S13]  /*4880*/  PLOP3.LUT P0, PT, P2, P0, PT, 0x2f, 0xf2 ;  /* 0x0000000000f2781c */ /* 0x000fda0001700577 */
[----:B------:R-:W-:Y:S05]  /*4890*/  @P0 BRA `(.L_x_48) ;  /* 0x0000000400180947 */ /* 0x000fea0003800000 */
[----:B------:R-:W-:-:S04]  /*48a0*/  LOP3.LUT P0, RZ, R3, 0x7fffffff, RZ, 0xc0, !PT ;  /* 0x7fffffff03ff7812 */ /* 0x000fc8000780c0ff */
[----:B------:R-:W-:-:S13]  /*48b0*/  PLOP3.LUT P0, PT, P1, P0, PT, 0x2f, 0xf2 ;  /* 0x0000000000f2781c */ /* 0x000fda0000f00577 */
[----:B------:R-:W-:Y:S05]  /*48c0*/  @P0 BRA `(.L_x_49) ;  /* 0x0000000400000947 */ /* 0x000fea0003800000 */
[----:B------:R-:W-:Y:S02]  /*48d0*/  ISETP.GE.AND P0, PT, R5, RZ, PT ;  /* 0x000000ff0500720c */ /* 0x000fe40003f06270 */
[----:B------:R-:W-:-:S11]  /*48e0*/  ISETP.GE.AND P1, PT, R6, RZ, PT ;  /* 0x000000ff0600720c */ /* 0x000fd60003f26270 */
[----:B------:R-:W-:Y:S02]  /*48f0*/  @P0 IMAD.MOV.U32 R4, RZ, RZ, RZ ;  /* 0x000000ffff040224 */ /* 0x000fe400078e00ff */
[----:B------:R-:W-:Y:S01]  /*4900*/  @!P0 FFMA R0, R0, 1.84467440737095516160e+19, RZ ;  /* 0x5f80000000008823 */ /* 0x000fe200000000ff */
[----:B------:R-:W-:Y:S02]  /*4910*/  @!P0 IMAD.MOV.U32 R4, RZ, RZ, -0x40 ;  /* 0xffffffc0ff048424 */ /* 0x000fe400078e00ff */
[----:B------:R-:W-:Y:S02]  /*4920*/  @!P1 FFMA R3, R3, 1.84467440737095516160e+19, RZ ;  /* 0x5f80000003039823 */ /* 0x000fe400000000ff */
[----:B------:R-:W-:-:S07]  /*4930*/  @!P1 VIADD R4, R4, 0x40 ;  /* 0x0000004004049836 */ /* 0x000fce0000000000 */
.L_x_45:
[----:B------:R-:W-:Y:S01]  /*4940*/  LEA R6, R10, 0xc0800000, 0x17 ;  /* 0xc08000000a067811 */ /* 0x000fe200078eb8ff */
[----:B------:R-:W-:Y:S04]  /*4950*/  BSSY.RECONVERGENT B1, `(.L_x_50) ;  /* 0x0000036000017945 */ /* 0x000fe80003800200 */
[----:B------:R-:W-:Y:S02]  /*4960*/  IMAD.IADD R6, R3, 0x1, -R6 ;  /* 0x0000000103067824 */ /* 0x000fe400078e0a06 */
[----:B------:R-:W-:Y:S02]  /*4970*/  VIADD R3, R8, 0xffffff81 ;  /* 0xffffff8108037836 */ /* 0x000fe40000000000 */
[----:B------:R-:W0:Y:S01]  /*4980*/  MUFU.RCP R5, R6 ;  /* 0x0000000600057308 */ /* 0x000e220000001000 */
[----:B------:R-:W-:Y:S01]  /*4990*/  FADD.FTZ R7, -R6, -RZ ;  /* 0x800000ff06077221 */ /* 0x000fe20000010100 */
[C---:B------:R-:W-:Y:S01]  /*49a0*/  IMAD R0, R3.reuse, -0x800000, R0 ;  /* 0xff80000003007824 */ /* 0x040fe200078e0200 */
[----:B------:R-:W-:-:S05]  /*49b0*/  IADD3 R3, PT, PT, R3, 0x7f, -R10 ;  /* 0x0000007f03037810 */ /* 0x000fca0007ffe80a */
[----:B------:R-:W-:Y:S02]  /*49c0*/  IMAD.IADD R3, R3, 0x1, R4 ;  /* 0x0000000103037824 */ /* 0x000fe400078e0204 */
[----:B0-----:R-:W-:-:S04]  /*49d0*/  FFMA R8, R5, R7, 1 ;  /* 0x3f80000005087423 */ /* 0x001fc80000000007 */
[----:B------:R-:W-:-:S04]  /*49e0*/  FFMA R12, R5, R8, R5 ;  /* 0x00000008050c7223 */ /* 0x000fc80000000005 */
[----:B------:R-:W-:-:S04]  /*49f0*/  FFMA R5, R0, R12, RZ ;  /* 0x0000000c00057223 */ /* 0x000fc800000000ff */
[----:B------:R-:W-:-:S04]  /*4a00*/  FFMA R8, R7, R5, R0 ;  /* 0x0000000507087223 */ /* 0x000fc80000000000 */
[----:B------:R-:W-:-:S04]  /*4a10*/  FFMA R9, R12, R8, R5 ;  /* 0x000000080c097223 */ /* 0x000fc80000000005 */
[----:B------:R-:W-:-:S04]  /*4a20*/  FFMA R8, R7, R9, R0 ;  /* 0x0000000907087223 */ /* 0x000fc80000000000 */
[----:B------:R-:W-:-:S05]  /*4a30*/  FFMA R5, R12, R8, R9 ;  /* 0x000000080c057223 */ /* 0x000fca0000000009 */
[----:B------:R-:W-:-:S04]  /*4a40*/  SHF.R.U32.HI R0, RZ, 0x17, R5 ;  /* 0x00000017ff007819 */ /* 0x000fc80000011605 */
[----:B------:R-:W-:-:S05]  /*4a50*/  LOP3.LUT R0, R0, 0xff, RZ, 0xc0, !PT ;  /* 0x000000ff00007812 */ /* 0x000fca00078ec0ff */
[----:B------:R-:W-:-:S04]  /*4a60*/  IMAD.IADD R6, R0, 0x1, R3 ;  /* 0x0000000100067824 */ /* 0x000fc800078e0203 */
[----:B------:R-:W-:-:S05]  /*4a70*/  VIADD R0, R6, 0xffffffff ;  /* 0xffffffff06007836 */ /* 0x000fca0000000000 */
[----:B------:R-:W-:-:S13]  /*4a80*/  ISETP.GE.U32.AND P0, PT, R0, 0xfe, PT ;  /* 0x000000fe0000780c */ /* 0x000fda0003f06070 */
[----:B------:R-:W-:Y:S05]  /*4a90*/  @!P0 BRA `(.L_x_51) ;  /* 0x0000000000808947 */ /* 0x000fea0003800000 */
[----:B------:R-:W-:-:S13]  /*4aa0*/  ISETP.GT.AND P0, PT, R6, 0xfe, PT ;  /* 0x000000fe0600780c */ /* 0x000fda0003f04270 */
[----:B------:R-:W-:Y:S05]  /*4ab0*/  @P0 BRA `(.L_x_52) ;  /* 0x00000000006c0947 */ /* 0x000fea0003800000 */
[----:B------:R-:W-:-:S13]  /*4ac0*/  ISETP.GE.AND P0, PT, R6, 0x1, PT ;  /* 0x000000010600780c */ /* 0x000fda0003f06270 */
[----:B------:R-:W-:Y:S05]  /*4ad0*/  @P0 BRA `(.L_x_53) ;  /* 0x0000000000740947 */ /* 0x000fea0003800000 */
[----:B------:R-:W-:Y:S02]  /*4ae0*/  ISETP.GE.AND P0, PT, R6, -0x18, PT ;  /* 0xffffffe80600780c */ /* 0x000fe40003f06270 */
[----:B------:R-:W-:-:S11]  /*4af0*/  LOP3.LUT R5, R5, 0x80000000, RZ, 0xc0, !PT ;  /* 0x8000000005057812 */ /* 0x000fd600078ec0ff */
[----:B------:R-:W-:Y:S05]  /*4b00*/  @!P0 BRA `(.L_x_53) ;  /* 0x0000000000688947 */ /* 0x000fea0003800000 */
[-CC-:B------:R-:W-:Y:S01]  /*4b10*/  FFMA.RZ R0, R12, R8.reuse, R9.reuse ;  /* 0x000000080c007223 */ /* 0x180fe2000000c009 */
[----:B------:R-:W-:Y:S02]  /*4b20*/  VIADD R7, R6, 0x20 ;  /* 0x0000002006077836 */ /* 0x000fe40000000000 */
[-CC-:B------:R-:W-:Y:S01]  /*4b30*/  FFMA.RM R3, R12, R8.reuse, R9.reuse ;  /* 0x000000080c037223 */ /* 0x180fe20000004009 */
[----:B------:R-:W-:Y:S02]  /*4b40*/  ISETP.NE.AND P2, PT, R6, RZ, PT ;  /* 0x000000ff0600720c */ /* 0x000fe40003f45270 */
[----:B------:R-:W-:Y:S01]  /*4b50*/  LOP3.LUT R4, R0, 0x7fffff, RZ, 0xc0, !PT ;  /* 0x007fffff00047812 */ /* 0x000fe200078ec0ff */
[----:B------:R-:W-:Y:S01]  /*4b60*/  FFMA.RP R0, R12, R8, R9 ;  /* 0x000000080c007223 */ /* 0x000fe20000008009 */
[----:B------:R-:W-:Y:S01]  /*4b70*/  ISETP.NE.AND P1, PT, R6, RZ, PT ;  /* 0x000000ff0600720c */ /* 0x000fe20003f25270 */
[----:B------:R-:W-:Y:S01]  /*4b80*/  IMAD.MOV R6, RZ, RZ, -R6 ;  /* 0x000000ffff067224 */ /* 0x000fe200078e0a06 */
[----:B------:R-:W-:-:S02]  /*4b90*/  LOP3.LUT R4, R4, 0x800000, RZ, 0xfc, !PT ;  /* 0x0080000004047812 */ /* 0x000fc400078efcff */
[----:B------:R-:W-:Y:S02]  /*4ba0*/  FSETP.NEU.FTZ.AND P0, PT, R0, R3, PT ;  /* 0x000000030000720b */ /* 0x000fe40003f1d000 */
[----:B------:R-:W-:Y:S02]  /*4bb0*/  SHF.L.U32 R7, R4, R7, RZ ;  /* 0x0000000704077219 */ /* 0x000fe400000006ff */
[----:B------:R-:W-:Y:S02]  /*4bc0*/  SEL R3, R6, RZ, P2 ;  /* 0x000000ff06037207 */ /* 0x000fe40001000000 */
[----:B------:R-:W-:Y:S02]  /*4bd0*/  ISETP.NE.AND P1, PT, R7, RZ, P1 ;  /* 0x000000ff0700720c */ /* 0x000fe40000f25270 */
[----:B------:R-:W-:Y:S02]  /*4be0*/  SHF.R.U32.HI R3, RZ, R3, R4 ;  /* 0x00000003ff037219 */ /* 0x000fe40000011604 */
[----:B------:R-:W-:-:S02]  /*4bf0*/  PLOP3.LUT P0, PT, P0, P1, PT, 0xf8, 0x8f ;  /* 0x00000000008f781c */ /* 0x000fc40000703f70 */
[----:B------:R-:W-:Y:S02]  /*4c00*/  SHF.R.U32.HI R7, RZ, 0x1, R3 ;  /* 0x00000001ff077819 */ /* 0x000fe40000011603 */
[----:B------:R-:W-:-:S04]  /*4c10*/  SEL R0, RZ, 0x1, !P0 ;  /* 0x00000001ff007807 */ /* 0x000fc80004000000 */
[----:B------:R-:W-:-:S04]  /*4c20*/  LOP3.LUT R0, R0, 0x1, R7, 0xf8, !PT ;  /* 0x0000000100007812 */ /* 0x000fc800078ef807 */
[----:B------:R-:W-:-:S05]  /*4c30*/  LOP3.LUT R0, R0, R3, RZ, 0xc0, !PT ;  /* 0x0000000300007212 */ /* 0x000fca00078ec0ff */
[----:B------:R-:W-:-:S05]  /*4c40*/  IMAD.IADD R0, R7, 0x1, R0 ;  /* 0x0000000107007824 */ /* 0x000fca00078e0200 */
[----:B------:R-:W-:Y:S01]  /*4c50*/  LOP3.LUT R5, R0, R5, RZ, 0xfc, !PT ;  /* 0x0000000500057212 */ /* 0x000fe200078efcff */
[----:B------:R-:W-:Y:S06]  /*4c60*/  BRA `(.L_x_53) ;  /* 0x0000000000107947 */ /* 0x000fec0003800000 */
.L_x_52:
[----:B------:R-:W-:-:S04]  /*4c70*/  LOP3.LUT R5, R5, 0x80000000, RZ, 0xc0, !PT ;  /* 0x8000000005057812 */ /* 0x000fc800078ec0ff */
[----:B------:R-:W-:Y:S01]  /*4c80*/  LOP3.LUT R5, R5, 0x7f800000, RZ, 0xfc, !PT ;  /* 0x7f80000005057812 */ /* 0x000fe200078efcff */
[----:B------:R-:W-:Y:S06]  /*4c90*/  BRA `(.L_x_53) ;  /* 0x0000000000047947 */ /* 0x000fec0003800000 */
.L_x_51:
[----:B------:R-:W-:-:S07]  /*4ca0*/  IMAD R5, R3, 0x800000, R5 ;  /* 0x0080000003057824 */ /* 0x000fce00078e0205 */
.L_x_53:
[----:B------:R-:W-:Y:S05]  /*4cb0*/  BSYNC.RECONVERGENT B1 ;  /* 0x0000000000017941 */ /* 0x000fea0003800200 */
.L_x_50:
[----:B------:R-:W-:Y:S05]  /*4cc0*/  BRA `(.L_x_54) ;  /* 0x0000000000207947 */ /* 0x000fea0003800000 */
.L_x_49:
[----:B------:R-:W-:-:S04]  /*4cd0*/  LOP3.LUT R0, R3, 0x80000000, R0, 0x48, !PT ;  /* 0x8000000003007812 */ /* 0x000fc800078e4800 */
[----:B------:R-:W-:Y:S01]  /*4ce0*/  LOP3.LUT R5, R0, 0x7f800000, RZ, 0xfc, !PT ;  /* 0x7f80000000057812 */ /* 0x000fe200078efcff */
[----:B------:R-:W-:Y:S06]  /*4cf0*/  BRA `(.L_x_54) ;  /* 0x0000000000147947 */ /* 0x000fec0003800000 */
.L_x_48:
[----:B------:R-:W-:Y:S01]  /*4d00*/  LOP3.LUT R5, R3, 0x80000000, R0, 0x48, !PT ;  /* 0x8000000003057812 */ /* 0x000fe200078e4800 */
[----:B------:R-:W-:Y:S06]  /*4d10*/  BRA `(.L_x_54) ;  /* 0x00000000000c7947 */ /* 0x000fec0003800000 */
.L_x_47:
[----:B------:R-:W0:Y:S01]  /*4d20*/  MUFU.RSQ R5, -QNAN ;  /* 0xffc0000000057908 */ /* 0x000e220000001400 */
[----:B------:R-:W-:Y:S05]  /*4d30*/  BRA `(.L_x_54) ;  /* 0x0000000000047947 */ /* 0x000fea0003800000 */
.L_x_46:
[----:B------:R-:W-:-:S07]  /*4d40*/  FADD.FTZ R5, R0, R3 ;  /* 0x0000000300057221 */ /* 0x000fce0000010000 */
.L_x_54:
[----:B------:R-:W-:Y:S05]  /*4d50*/  BSYNC.RECONVERGENT B0 ;  /* 0x0000000000007941 */ /* 0x000fea0003800200 */
.L_x_44:
[----:B------:R-:W-:-:S04]  /*4d60*/  IMAD.MOV.U32 R3, RZ, RZ, 0x0 ;  /* 0x00000000ff037424 */ /* 0x000fc800078e00ff */
[----:B0-----:R-:W-:Y:S05]  /*4d70*/  RET.REL.NODEC R2 `(_Z20monteCarloPredictionPfS_S_) ;  /* 0xffffffb002a07950 */ /* 0x001fea0003c3ffff */
.L_x_55:
[----:B------:R-:W-:-:S00]  /*4d80*/  BRA `(.L_x_55) ;  /* 0xfffffffc00fc7947 */ /* 0x000fc0000383ffff */
[----:B------:R-:W-:-:S00]  /*4d90*/  NOP ;  /* 0x0000000000007918 */ /* 0x000fc00000000000 */
        /* <DEDUP_REMOVED lines=14> */
.L_x_56:


//--------------------- .nv.global.init           --------------------------
	.section	.nv.global.init,"aw",@progbits
	.align	4
.nv.global.init:
	.type		mrg32k3aM1SubSeq,@object
	.size		mrg32k3aM1SubSeq,(mrg32k3aM2SubSeq - mrg32k3aM1SubSeq)
mrg32k3aM1SubSeq:
        /*0000*/ 	.byte	0x0b, 0xcc, 0xee, 0x04, 0x73, 0x29, 0x8b, 0x6f, 0xf6, 0x53, 0x03, 0xf6, 0x23, 0xf6, 0xea, 0xda
        /* <DEDUP_REMOVED lines=125> */
	.type		mrg32k3aM2SubSeq,@object
	.size		mrg32k3aM2SubSeq,(mrg32k3aM1 - mrg32k3aM2SubSeq)
mrg32k3aM2SubSeq:
        /* <DEDUP_REMOVED lines=126> */
	.type		mrg32k3aM1,@object
	.size		mrg32k3aM1,(mrg32k3aM1Seq - mrg32k3aM1)
mrg32k3aM1:
        /* <DEDUP_REMOVED lines=144> */
	.type		mrg32k3aM1Seq,@object
	.size		mrg32k3aM1Seq,(mrg32k3aM2 - mrg32k3aM1Seq)
mrg32k3aM1Seq:
        /* <DEDUP_REMOVED lines=144> */
	.type		mrg32k3aM2,@object
	.size		mrg32k3aM2,(mrg32k3aM2Seq - mrg32k3aM2)
mrg32k3aM2:
        /* <DEDUP_REMOVED lines=144> */
	.type		mrg32k3aM2Seq,@object
	.size		mrg32k3aM2Seq,(precalc_xorwow_matrix - mrg32k3aM2Seq)
mrg32k3aM2Seq:
        /* <DEDUP_REMOVED lines=144> */
	.type		precalc_xorwow_matrix,@object
	.size		precalc_xorwow_matrix,(precalc_xorwow_offset_matrix - precalc_xorwow_matrix)
precalc_xorwow_matrix:
        /* <DEDUP_REMOVED lines=6400> */
	.type		precalc_xorwow_offset_matrix,@object
	.size		precalc_xorwow_offset_matrix,(.L_1 - precalc_xorwow_offset_matrix)
precalc_xorwow_offset_matrix:
        /* <DEDUP_REMOVED lines=6400> */
.L_1:


//--------------------- .nv.shared.reserved.0     --------------------------
	.section	.nv.shared.reserved.0,"aw",@nobits
	.weak		__nv_reservedSMEM_offset_0_alias
	.size		__nv_reservedSMEM_offset_0_alias, 0, 64
	.other		__nv_reservedSMEM_offset_0_alias,@"STO_CUDA_RESERVED_SHARED STV_DEFAULT"
__nv_reservedSMEM_offset_0_alias:
	.zero		0
	.zero		64


//--------------------- .nv.constant0._Z20monteCarloPredictionPfS_S_ --------------------------
	.section	.nv.constant0._Z20monteCarloPredictionPfS_S_,"a",@progbits
	.sectionflags	@""
	.align	4
.nv.constant0._Z20monteCarloPredictionPfS_S_:
	.zero		920


//--------------------- SYMBOLS --------------------------

	.type		.nv.reservedSmem.offset0,@object
	.size		.nv.reservedSmem.offset0,0x4
